	.target	sm_90a

	.elftype	@"ET_EXEC"


//--------------------- .note.nv.tkinfo           --------------------------
	.section	.note.nv.tkinfo,"",@"SHT_NOTE"
	.sectionflags	@"SHF_NOTE_NV_TKINFO"
	.tkinfo
        /*0018*/ 	.word	0x00000002
        /*0030*/ 	.string	""
        /*0030*/ 	.string	"ptxas"
        /*0030*/ 	.string	"Cuda compilation tools, release 13.0, V13.0.88"
        /*0030*/ 	.string	"Build cuda_13.0.r13.0/compiler.36424714_0"
        /*0030*/ 	.string	"-v  -suppress-debug-info  -lineinfo  -arch sm_90a "



//--------------------- .note.nv.cuinfo           --------------------------
	.section	.note.nv.cuinfo,"",@"SHT_NOTE"
	.sectionflags	@"SHF_NOTE_NV_CUINFO"
        /*0018*/ 	.short	0x0002
        /*001a*/ 	.short	0x005a
        /*001c*/ 	.short	0x0082
	.zero		2


//--------------------- .nv.info                  --------------------------
	.section	.nv.info,"",@"SHT_CUDA_INFO"
	.align	4


	//----- nvinfo : EIATTR_REGCOUNT
	.align		4
        /*0000*/ 	.byte	0x04, 0x2f
        /*0002*/ 	.short	(.L_1 - .L_0)
	.align		4
.L_0:
        /*0004*/ 	.word	index@(gluon_wgmma)
        /*0008*/ 	.word	0x0000009a


	//----- nvinfo : EIATTR_FRAME_SIZE
	.align		4
.L_1:
        /*000c*/ 	.byte	0x04, 0x11
        /*000e*/ 	.short	(.L_3 - .L_2)
	.align		4
.L_2:
        /*0010*/ 	.word	index@(gluon_wgmma)
        /*0014*/ 	.word	0x00000000


	//----- nvinfo : EIATTR_MIN_STACK_SIZE
	.align		4
.L_3:
        /*0018*/ 	.byte	0x04, 0x12
        /*001a*/ 	.short	(.L_5 - .L_4)
	.align		4
.L_4:
        /*001c*/ 	.word	index@(gluon_wgmma)
        /*0020*/ 	.word	0x00000000
.L_5:


//--------------------- .nv.compat                --------------------------
	.section	.nv.compat,"",@"SHT_CUDA_COMPAT_INFO"
	.align	4
        /*0000*/ 	.byte	0x02, 0x09, 0x01, 0x00, 0x02, 0x02, 0x04, 0x00, 0x02, 0x05, 0x05, 0x00, 0x03, 0x07, 0x01, 0x01
        /*0010*/ 	.byte	0x02, 0x03, 0x03, 0x00, 0x02, 0x06, 0x01, 0x00, 0x04, 0x0b, 0x08, 0x00, 0x00, 0x00, 0x00, 0x00
        /*0020*/ 	.byte	0x00, 0x00, 0x00, 0x00


//--------------------- .nv.info.gluon_wgmma      --------------------------
	.section	.nv.info.gluon_wgmma,"",@"SHT_CUDA_INFO"
	.sectionflags	@""
	.align	4


	//----- nvinfo : EIATTR_CUDA_API_VERSION
	.align		4
        /*0000*/ 	.byte	0x04, 0x37
        /*0002*/ 	.short	(.L_7 - .L_6)
.L_6:
        /*0004*/ 	.word	0x00000082


	//----- nvinfo : EIATTR_KPARAM_INFO
	.align		4
.L_7:
        /*0008*/ 	.byte	0x04, 0x17
        /*000a*/ 	.short	(.L_9 - .L_8)
.L_8:
        /*000c*/ 	.word	0x00000000
        /*0010*/ 	.short	0x000a
        /*0012*/ 	.short	0x0048
        /*0014*/ 	.byte	0x00, 0xf4, 0x21, 0x00


	//----- nvinfo : EIATTR_KPARAM_INFO
	.align		4
.L_9:
        /*0018*/ 	.byte	0x04, 0x17
        /*001a*/ 	.short	(.L_11 - .L_10)
.L_10:
        /*001c*/ 	.word	0x00000000
        /*0020*/ 	.short	0x0009
        /*0022*/ 	.short	0x0040
        /*0024*/ 	.byte	0x00, 0xf4, 0x21, 0x00


	//----- nvinfo : EIATTR_KPARAM_INFO
	.align		4
.L_11:
        /*0028*/ 	.byte	0x04, 0x17
        /*002a*/ 	.short	(.L_13 - .L_12)
.L_12:
        /*002c*/ 	.word	0x00000000
        /*0030*/ 	.short	0x0008
        /*0032*/ 	.short	0x0038
        /*0034*/ 	.byte	0x00, 0xf0, 0x21, 0x00


	//----- nvinfo : EIATTR_KPARAM_INFO
	.align		4
.L_13:
        /*0038*/ 	.byte	0x04, 0x17
        /*003a*/ 	.short	(.L_15 - .L_14)
.L_14:
        /*003c*/ 	.word	0x00000000
        /*0040*/ 	.short	0x0007
        /*0042*/ 	.short	0x0030
        /*0044*/ 	.byte	0x00, 0xf0, 0x21, 0x00


	//----- nvinfo : EIATTR_KPARAM_INFO
	.align		4
.L_15:
        /*0048*/ 	.byte	0x04, 0x17
        /*004a*/ 	.short	(.L_17 - .L_16)
.L_16:
        /*004c*/ 	.word	0x00000000
        /*0050*/ 	.short	0x0006
        /*0052*/ 	.short	0x0028
        /*0054*/ 	.byte	0x00, 0xf0, 0x21, 0x00


	//----- nvinfo : EIATTR_KPARAM_INFO
	.align		4
.L_17:
        /*0058*/ 	.byte	0x04, 0x17
        /*005a*/ 	.short	(.L_19 - .L_18)
.L_18:
        /*005c*/ 	.word	0x00000000
        /*0060*/ 	.short	0x0005
        /*0062*/ 	.short	0x0020
        /*0064*/ 	.byte	0x00, 0xf0, 0x11, 0x00


	//----- nvinfo : EIATTR_KPARAM_INFO
	.align		4
.L_19:
        /*0068*/ 	.byte	0x04, 0x17
        /*006a*/ 	.short	(.L_21 - .L_20)
.L_20:
        /*006c*/ 	.word	0x00000000
        /*0070*/ 	.short	0x0004
        /*0072*/ 	.short	0x001c
        /*0074*/ 	.byte	0x00, 0xf0, 0x11, 0x00


	//----- nvinfo : EIATTR_KPARAM_INFO
	.align		4
.L_21:
        /*0078*/ 	.byte	0x04, 0x17
        /*007a*/ 	.short	(.L_23 - .L_22)
.L_22:
        /*007c*/ 	.word	0x00000000
        /*0080*/ 	.short	0x0003
        /*0082*/ 	.short	0x0018
        /*0084*/ 	.byte	0x00, 0xf0, 0x11, 0x00


	//----- nvinfo : EIATTR_KPARAM_INFO
	.align		4
.L_23:
        /*0088*/ 	.byte	0x04, 0x17
        /*008a*/ 	.short	(.L_25 - .L_24)
.L_24:
        /*008c*/ 	.word	0x00000000
        /*0090*/ 	.short	0x0002
        /*0092*/ 	.short	0x0010
        /*0094*/ 	.byte	0x00, 0xf4, 0x21, 0x00


	//----- nvinfo : EIATTR_KPARAM_INFO
	.align		4
.L_25:
        /*0098*/ 	.byte	0x04, 0x17
        /*009a*/ 	.short	(.L_27 - .L_26)
.L_26:
        /*009c*/ 	.word	0x00000000
        /*00a0*/ 	.short	0x0001
        /*00a2*/ 	.short	0x0008
        /*00a4*/ 	.byte	0x00, 0xf4, 0x21, 0x00


	//----- nvinfo : EIATTR_KPARAM_INFO
	.align		4
.L_27:
        /*00a8*/ 	.byte	0x04, 0x17
        /*00aa*/ 	.short	(.L_29 - .L_28)
.L_28:
        /*00ac*/ 	.word	0x00000000
        /*00b0*/ 	.short	0x0000
        /*00b2*/ 	.short	0x0000
        /*00b4*/ 	.byte	0x00, 0xf4, 0x21, 0x00


	//----- nvinfo : EIATTR_SPARSE_MMA_MASK
	.align		4
.L_29:
        /*00b8*/ 	.byte	0x03, 0x50
        /*00ba*/ 	.short	0x0000


	//----- nvinfo : EIATTR_MAXREG_COUNT
	.align		4
        /*00bc*/ 	.byte	0x03, 0x1b
        /*00be*/ 	.short	0x00ff


	//----- nvinfo : EIATTR_NUM_BARRIERS
	.align		4
        /*00c0*/ 	.byte	0x02, 0x4c
        /*00c2*/ 	.byte	0x01
	.zero		1


	//----- nvinfo : EIATTR_MERCURY_ISA_VERSION
	.align		4
        /*00c4*/ 	.byte	0x03, 0x5f
        /*00c6*/ 	.short	0x0101


	//----- nvinfo : EIATTR_INT_WARP_WIDE_INSTR_OFFSETS
	.align		4
        /*00c8*/ 	.byte	0x04, 0x31
        /*00ca*/ 	.short	(.L_31 - .L_30)


	//   ....[0]....
.L_30:
        /*00cc*/ 	.word	0x00001320


	//   ....[1]....
        /*00d0*/ 	.word	0x00001340


	//   ....[2]....
        /*00d4*/ 	.word	0x00001350


	//   ....[3]....
        /*00d8*/ 	.word	0x00001360


	//   ....[4]....
        /*00dc*/ 	.word	0x00001470


	//   ....[5]....
        /*00e0*/ 	.word	0x00001dc0


	//   ....[6]....
        /*00e4*/ 	.word	0x00001dd0


	//   ....[7]....
        /*00e8*/ 	.word	0x00001e60


	//   ....[8]....
        /*00ec*/ 	.word	0x00001e70


	//   ....[9]....
        /*00f0*/ 	.word	0x000027e0


	//   ....[10]....
        /*00f4*/ 	.word	0x000027f0


	//----- nvinfo : EIATTR_COOP_GROUP_MASK_REGIDS
	.align		4
.L_31:
        /*00f8*/ 	.byte	0x04, 0x29
        /*00fa*/ 	.short	(.L_33 - .L_32)


	//   ....[0]....
.L_32:
        /*00fc*/ 	.word	0xffffffff


	//   ....[1]....
        /*0100*/ 	.word	0xffffffff


	//   ....[2]....
        /*0104*/ 	.word	0xffffffff


	//----- nvinfo : EIATTR_COOP_GROUP_INSTR_OFFSETS
	.align		4
.L_33:
        /*0108*/ 	.byte	0x04, 0x28
        /*010a*/ 	.short	(.L_35 - .L_34)


	//   ....[0]....
.L_34:
        /*010c*/ 	.word	0x00000150


	//   ....[1]....
        /*0110*/ 	.word	0x00000700


	//   ....[2]....
        /*0114*/ 	.word	0x00000cf0


	//----- nvinfo : EIATTR_MBARRIER_INSTR_OFFSETS
	.align		4
.L_35:
        /*0118*/ 	.byte	0x04, 0x39
        /*011a*/ 	.short	(.L_37 - .L_36)


	//   ....[0]....
.L_36:
        /*011c*/ 	.word	0x000014d0
        /*0120*/ 	.word	0x000000ff
        /*0124*/ 	.word	0x00030000
        /*0128*/ 	.short	0x0100
        /*012a*/ 	.byte	0x14
	.zero		1


	//   ....[1]....
        /*012c*/ 	.word	0x00001660
        /*0130*/ 	.word	0x000000ff
        /*0134*/ 	.word	0x00030008
        /*0138*/ 	.short	0x0100
        /*013a*/ 	.byte	0x14
	.zero		1


	//   ....[2]....
        /*013c*/ 	.word	0x000017f0
        /*0140*/ 	.word	0x000000ff
        /*0144*/ 	.word	0x00030010
        /*0148*/ 	.short	0x0100
        /*014a*/ 	.byte	0x14
	.zero		1


	//   ....[3]....
        /*014c*/ 	.word	0x00001890
        /*0150*/ 	.word	0x000000ff
        /*0154*/ 	.word	0x00030018
        /*0158*/ 	.short	0x0100
        /*015a*/ 	.byte	0x14
	.zero		1


	//   ....[4]....
        /*015c*/ 	.word	0x00001f40
        /*0160*/ 	.word	0x000000ff
        /*0164*/ 	.word	0x00030000
        /*0168*/ 	.short	0x010a
        /*016a*/ 	.byte	0x1e
	.zero		1


	//   ....[5]....
        /*016c*/ 	.word	0x00002260
        /*0170*/ 	.word	0x000000ff
        /*0174*/ 	.word	0x00030000
        /*0178*/ 	.short	0x0108
        /*017a*/ 	.byte	0x14
	.zero		1


	//   ....[6]....
        /*017c*/ 	.word	0x00002360
        /*0180*/ 	.word	0x000000ff
        /*0184*/ 	.word	0x00030008
        /*0188*/ 	.short	0x0108
        /*018a*/ 	.byte	0x14
	.zero		1


	//   ....[7]....
        /*018c*/ 	.word	0x00002450
        /*0190*/ 	.word	0x000000ff
        /*0194*/ 	.word	0x00030010
        /*0198*/ 	.short	0x0108
        /*019a*/ 	.byte	0x14
	.zero		1


	//   ....[8]....
        /*019c*/ 	.word	0x00002540
        /*01a0*/ 	.word	0x000000ff
        /*01a4*/ 	.word	0x00030018
        /*01a8*/ 	.short	0x0108
        /*01aa*/ 	.byte	0x14
	.zero		1


	//   ....[9]....
        /*01ac*/ 	.word	0x000028a0
        /*01b0*/ 	.word	0x000000ff
        /*01b4*/ 	.word	0x00030000
        /*01b8*/ 	.short	0x010a
        /*01ba*/ 	.byte	0x1e
	.zero		1


	//----- nvinfo : EIATTR_NUM_MBARRIERS
	.align		4
.L_37:
        /*01bc*/ 	.byte	0x03, 0x38
        /*01be*/ 	.short	0x0004


	//----- nvinfo : EIATTR_EXIT_INSTR_OFFSETS
	.align		4
        /*01c0*/ 	.byte	0x04, 0x1c
        /*01c2*/ 	.short	(.L_39 - .L_38)


	//   ....[0]....
.L_38:
        /*01c4*/ 	.word	0x00002890


	//----- nvinfo : EIATTR_REQNTID
	.align		4
.L_39:
        /*01c8*/ 	.byte	0x04, 0x10
        /*01ca*/ 	.short	(.L_41 - .L_40)
.L_40:
        /*01cc*/ 	.word	0x00000100
        /*01d0*/ 	.word	0x00000001
        /*01d4*/ 	.word	0x00000001


	//----- nvinfo : EIATTR_CRS_STACK_SIZE
	.align		4
.L_41:
        /*01d8*/ 	.byte	0x04, 0x1e
        /*01da*/ 	.short	(.L_43 - .L_42)
.L_42:
        /*01dc*/ 	.word	0x00000000


	//----- nvinfo : EIATTR_CBANK_PARAM_SIZE
	.align		4
.L_43:
        /*01e0*/ 	.byte	0x03, 0x19
        /*01e2*/ 	.short	0x0050


	//----- nvinfo : EIATTR_PARAM_CBANK
	.align		4
        /*01e4*/ 	.byte	0x04, 0x0a
        /*01e6*/ 	.short	(.L_45 - .L_44)
	.align		4
.L_44:
        /*01e8*/ 	.word	index@(.nv.constant0.gluon_wgmma)
        /*01ec*/ 	.short	0x0210
        /*01ee*/ 	.short	0x0050


	//----- nvinfo : EIATTR_SW_WAR
	.align		4
.L_45:
        /*01f0*/ 	.byte	0x04, 0x36
        /*01f2*/ 	.short	(.L_47 - .L_46)
.L_46:
        /*01f4*/ 	.word	0x00000008
.L_47:


//--------------------- .nv.callgraph             --------------------------
	.section	.nv.callgraph,"",@"SHT_CUDA_CALLGRAPH"
	.align	4
	.sectionentsize	8
	.align		4
        /*0000*/ 	.word	0x00000000
	.align		4
        /*0004*/ 	.word	0xffffffff
	.align		4
        /*0008*/ 	.word	0x00000000
	.align		4
        /*000c*/ 	.word	0xfffffffe
	.align		4
        /*0010*/ 	.word	0x00000000
	.align		4
        /*0014*/ 	.word	0xfffffffd
	.align		4
        /*0018*/ 	.word	0x00000000
	.align		4
        /*001c*/ 	.word	0xfffffffc


//--------------------- .text.gluon_wgmma         --------------------------
	.section	.text.gluon_wgmma,"ax",@progbits
	.align	128
        .global         gluon_wgmma
        .type           gluon_wgmma,@function
        .size           gluon_wgmma,(.L_x_52 - gluon_wgmma)
        .other          gluon_wgmma,@"STO_CUDA_ENTRY STV_DEFAULT"
gluon_wgmma:
.text.gluon_wgmma:
[----:B------:R-:W-:Y:S01]  /*0000*/  LDC R1, c[0x0][0x28] ;  /* 0x00000a00ff017b82 */ /* 0x000fe20000000800 */
[----:B------:R-:W1:Y:S07]  /*0010*/  S2R R0, SR_TID.X ;  /* 0x0000000000007919 */ /* 0x000e6e0000002100 */
[----:B------:R-:W2:Y:S01]  /*0020*/  S2UR UR4, SR_CgaCtaId ;  /* 0x00000000000479c3 */ /* 0x000ea20000008800 */
[----:B------:R-:W-:Y:S01]  /*0030*/  UMOV UR20, 0x400 ;  /* 0x0000040000147882 */ /* 0x000fe20000000000 */
[----:B------:R-:W-:Y:S01]  /*0040*/  ULDC UR6, c[0x0][0xc] ;  /* 0x0000030000067ab9 */ /* 0x000fe20000000800 */
[----:B------:R-:W-:Y:S01]  /*0050*/  ULDC.64 UR26, c[0x0][0x250] ;  /* 0x00009400001a7ab9 */ /* 0x000fe20000000a00 */
[----:B------:R-:W-:Y:S04]  /*0060*/  BSSY B0, `(.L_x_0) ;  /* 0x000001f000007945 */ /* 0x000fe80003800000 */
[----:B------:R-:W3:Y:S08]  /*0070*/  LDC R4, c[0x0][0x228] ;  /* 0x00008a00ff047b82 */ /* 0x000ef00000000800 */
[----:B------:R-:W4:Y:S08]  /*0080*/  LDC R13, c[0x0][0x230] ;  /* 0x00008c00ff0d7b82 */ /* 0x000f300000000800 */
[----:B------:R-:W-:Y:S01]  /*0090*/  S2UR UR32, SR_CTAID.Y ;  /* 0x00000000002079c3 */ /* 0x000fe20000002600 */
[----:B--2---:R-:W-:-:S03]  /*00a0*/  ULEA UR20, UR4, UR20, 0x18 ;  /* 0x0000001404147291 */ /* 0x004fc6000f8ec03f */
[----:B------:R-:W-:Y:S01]  /*00b0*/  ULDC UR4, c[0x0][0x10] ;  /* 0x0000040000047ab9 */ /* 0x000fe20000000800 */
[----:B-1----:R-:W-:-:S03]  /*00c0*/  LOP3.LUT R6, R0, 0xff, RZ, 0xc0, !PT ;  /* 0x000000ff00067812 */ /* 0x002fc600078ec0ff */
[----:B------:R-:W1:Y:S01]  /*00d0*/  S2UR UR5, SR_CTAID.Z ;  /* 0x00000000000579c3 */ /* 0x000e620000002700 */
[----:B---3--:R-:W-:Y:S01]  /*00e0*/  VIADD R4, R4, 0xffffffff ;  /* 0xffffffff04047836 */ /* 0x008fe20000000000 */
[C---:B------:R-:W-:Y:S02]  /*00f0*/  ISETP.GE.U32.AND P0, PT, R6.reuse, 0x20, PT ;  /* 0x000000200600780c */ /* 0x040fe40003f06070 */
[C---:B------:R-:W-:Y:S02]  /*0100*/  ISETP.NE.U32.AND P2, PT, R6.reuse, RZ, PT ;  /* 0x000000ff0600720c */ /* 0x040fe40003f45070 */
[----:B------:R-:W-:Y:S02]  /*0110*/  LEA R12, R6, UR20, 0x2 ;  /* 0x00000014060c7c11 */ /* 0x000fe4000f8e10ff */
[----:B------:R-:W2:Y:S01]  /*0120*/  S2UR UR33, SR_CTAID.X ;  /* 0x00000000002179c3 */ /* 0x000ea20000002500 */
[----:B----4-:R-:W-:-:S06]  /*0130*/  VIADD R9, R13, 0xffffffff ;  /* 0xffffffff0d097836 */ /* 0x010fcc0000000000 */
[----:B------:R3:W-:Y:S01]  /*0140*/  @!P0 STS [R12], RZ ;  /* 0x000000ff0c008388 */ /* 0x0007e20000000800 */
[----:B------:R-:W-:-:S03]  /*0150*/  NOP ;  /* 0x0000000000007918 */ /* 0x000fc60000000000 */
[----:B------:R3:W-:Y:S01]  /*0160*/  @!P2 STS [UR20+0x24], R4 ;  /* 0x00002404ff00a988 */ /* 0x0007e20008000814 */
[----:B-1----:R-:W-:-:S03]  /*0170*/  UIMAD UR4, UR5, UR4, UR32 ;  /* 0x00000004050472a4 */ /* 0x002fc6000f8e0220 */
[----:B------:R3:W-:Y:S01]  /*0180*/  @!P2 STS [UR20+0x20], R9 ;  /* 0x00002009ff00a988 */ /* 0x0007e20008000814 */
[----:B--2---:R-:W-:-:S04]  /*0190*/  UIMAD UR4, UR4, UR6, UR33 ;  /* 0x00000006040472a4 */ /* 0x004fc8000f8e0221 */
[----:B------:R-:W-:-:S03]  /*01a0*/  UIMAD UR5, UR4, 0x180, URZ ;  /* 0x00000180040578a4 */ /* 0x000fc6000f8e023f */
[----:B------:R-:W-:Y:S01]  /*01b0*/  UMOV UR4, URZ ;  /* 0x0000003f00047c82 */ /* 0x000fe20008000000 */
[----:B------:R-:W-:-:S04]  /*01c0*/  UIADD3 UR22, UP0, UR5, UR26, URZ ;  /* 0x0000001a05167290 */ /* 0x000fc8000ff1e03f */
[----:B------:R-:W-:Y:S01]  /*01d0*/  ULEA.HI.X.SX32 UR23, UR5, UR27, 0x1, UP0 ;  /* 0x0000001b05177291 */ /* 0x000fe200080f0e3f */
[----:B---3--:R-:W-:Y:S11]  /*01e0*/  @P2 BRA `(.L_x_1) ;  /* 0x0000000000182947 */ /* 0x008ff60003800000 */
[----:B------:R-:W1:Y:S01]  /*01f0*/  LDS R2, [UR20+0x8] ;  /* 0x00000814ff027984 */ /* 0x000e620008000800 */
[----:B------:R-:W2:Y:S01]  /*0200*/  LDC.64 R10, c[0x0][0x210] ;  /* 0x00008400ff0a7b82 */ /* 0x000ea20000000a00 */
[----:B------:R-:W-:Y:S02]  /*0210*/  IMAD.MOV.U32 R3, RZ, RZ, 0x70 ;  /* 0x00000070ff037424 */ /* 0x000fe400078e00ff */
[----:B--2---:R2:W-:Y:S03]  /*0220*/  STS.64 [UR20], R10 ;  /* 0x0000000aff007988 */ /* 0x0045e60008000a14 */
[----:B-1----:R-:W-:-:S05]  /*0230*/  LOP3.LUT R2, R2, 0x10, R3, 0xd8, !PT ;  /* 0x0000001002027812 */ /* 0x002fca00078ed803 */
[----:B------:R2:W-:Y:S02]  /*0240*/  STS [UR20+0x8], R2 ;  /* 0x00000802ff007988 */ /* 0x0005e40008000814 */
.L_x_1:
[----:B------:R-:W-:Y:S05]  /*0250*/  BSYNC B0 ;  /* 0x0000000000007941 */ /* 0x000fea0003800000 */
.L_x_0:
[----:B------:R-:W-:Y:S04]  /*0260*/  BSSY B0, `(.L_x_2) ;  /* 0x000000a000007945 */ /* 0x000fe80003800000 */
[----:B------:R-:W-:Y:S05]  /*0270*/  @P2 BRA `(.L_x_3) ;  /* 0x0000000000202947 */ /* 0x000fea0003800000 */
[----:B--2---:R-:W1:Y:S01]  /*0280*/  LDS R2, [UR20+0x34] ;  /* 0x00003414ff027984 */ /* 0x004e620008000800 */
[----:B------:R-:W-:Y:S02]  /*0290*/  IMAD.MOV.U32 R3, RZ, RZ, 0x3f000000 ;  /* 0x3f000000ff037424 */ /* 0x000fe400078e00ff */
[----:B------:R-:W-:Y:S01]  /*02a0*/  @!P2 IMAD.MOV.U32 R5, RZ, RZ, 0x7f ;  /* 0x0000007fff05a424 */ /* 0x000fe200078e00ff */
[----:B------:R-:W2:Y:S02]  /*02b0*/  @!P2 LDS R8, [UR20+0x38] ;  /* 0x00003814ff08a984 */ /* 0x000ea40008000800 */
[----:B-1----:R-:W-:Y:S02]  /*02c0*/  LOP3.LUT R2, R2, 0xff000000, R3, 0xb8, !PT ;  /* 0xff00000002027812 */ /* 0x002fe400078eb803 */
[----:B--2---:R-:W-:-:S03]  /*02d0*/  @!P2 LOP3.LUT R3, R8, 0xff, R5, 0xb8, !PT ;  /* 0x000000ff0803a812 */ /* 0x004fc600078eb805 */
[----:B------:R1:W-:Y:S04]  /*02e0*/  STS [UR20+0x34], R2 ;  /* 0x00003402ff007988 */ /* 0x0003e80008000814 */
[----:B------:R1:W-:Y:S02]  /*02f0*/  @!P2 STS [UR20+0x38], R3 ;  /* 0x00003803ff00a988 */ /* 0x0003e40008000814 */
.L_x_3:
[----:B------:R-:W-:Y:S05]  /*0300*/  BSYNC B0 ;  /* 0x0000000000007941 */ /* 0x000fea0003800000 */
.L_x_2:
[----:B------:R-:W-:Y:S04]  /*0310*/  BSSY B0, `(.L_x_4) ;  /* 0x000000e000007945 */ /* 0x000fe80003800000 */
[----:B------:R-:W-:Y:S05]  /*0320*/  @P2 BRA `(.L_x_5) ;  /* 0x0000000000302947 */ /* 0x000fea0003800000 */
[----:B-1----:R-:W1:Y:S01]  /*0330*/  LDS R3, [UR20+0x34] ;  /* 0x00003414ff037984 */ /* 0x002e620008000800 */
[----:B--2---:R-:W2:Y:S03]  /*0340*/  LDC.64 R10, c[0x0][0x238] ;  /* 0x00008e00ff0a7b82 */ /* 0x004ea60000000a00 */
[----:B------:R-:W3:Y:S01]  /*0350*/  LDS R2, [UR20+0x1c] ;  /* 0x00001c14ff027984 */ /* 0x000ee20008000800 */
[C---:B--2---:R-:W-:Y:S01]  /*0360*/  SHF.L.U64.HI R8, R10.reuse, 0x1, R11 ;  /* 0x000000010a087819 */ /* 0x044fe2000001020b */
[----:B------:R-:W-:-:S03]  /*0370*/  IMAD.SHL.U32 R5, R10, 0x2, RZ ;  /* 0x000000020a057824 */ /* 0x000fc600078e00ff */
[--C-:B------:R-:W-:Y:S02]  /*0380*/  SHF.R.U32.HI R7, RZ, 0x4, R8.reuse ;  /* 0x00000004ff077819 */ /* 0x100fe40000011608 */
[----:B------:R-:W-:-:S05]  /*0390*/  SHF.R.U64 R5, R5, 0x4, R8 ;  /* 0x0000000405057819 */ /* 0x000fca0000001208 */
[----:B------:R4:W-:Y:S01]  /*03a0*/  STS [UR20+0xc], R5 ;  /* 0x00000c05ff007988 */ /* 0x0009e20008000814 */
[----:B-1----:R-:W-:Y:S02]  /*03b0*/  LOP3.LUT R3, R3, 0x7, RZ, 0xb8, !PT ;  /* 0x0000000703037812 */ /* 0x002fe400078eb8ff */
[----:B---3--:R-:W-:-:S03]  /*03c0*/  LOP3.LUT R2, R2, 0xf, R7, 0xb8, !PT ;  /* 0x0000000f02027812 */ /* 0x008fc600078eb807 */
[----:B------:R4:W-:Y:S04]  /*03d0*/  STS [UR20+0x34], R3 ;  /* 0x00003403ff007988 */ /* 0x0009e80008000814 */
[----:B------:R4:W-:Y:S02]  /*03e0*/  STS [UR20+0x1c], R2 ;  /* 0x00001c02ff007988 */ /* 0x0009e40008000814 */
.L_x_5:
[----:B------:R-:W-:Y:S05]  /*03f0*/  BSYNC B0 ;  /* 0x0000000000007941 */ /* 0x000fea0003800000 */
.L_x_4:
[----:B------:R-:W-:Y:S04]  /*0400*/  BSSY B1, `(.L_x_6) ;  /* 0x000001a000017945 */ /* 0x000fe80003800000 */
[----:B------:R-:W-:Y:S04]  /*0410*/  BSSY B0, `(.L_x_7) ;  /* 0x0000015000007945 */ /* 0x000fe80003800000 */
[----:B------:R-:W-:Y:S05]  /*0420*/  @P2 BRA `(.L_x_8) ;  /* 0x0000000000202947 */ /* 0x000fea0003800000 */
[----:B-12-4-:R-:W1:Y:S02]  /*0430*/  LDS R2, [UR20+0x34] ;  /* 0x00003414ff027984 */ /* 0x016e640008000800 */
[----:B-1----:R-:W-:-:S05]  /*0440*/  LOP3.LUT R2, R2, 0x38, RZ, 0xb8, !PT ;  /* 0x0000003802027812 */ /* 0x002fca00078eb8ff */
[----:B------:R1:W-:Y:S01]  /*0450*/  STS [UR20+0x34], R2 ;  /* 0x00003402ff007988 */ /* 0x0003e20008000814 */
[----:B------:R-:W-:Y:S05]  /*0460*/  @P2 BRA `(.L_x_9) ;  /* 0x0000000000202947 */ /* 0x000fea0003800000 */
[----:B-1----:R-:W1:Y:S01]  /*0470*/  LDS R2, [UR20+0x8] ;  /* 0x00000814ff027984 */ /* 0x002e620008000800 */
[----:B------:R-:W-:-:S05]  /*0480*/  IMAD.MOV.U32 R3, RZ, RZ, 0x780 ;  /* 0x00000780ff037424 */ /* 0x000fca00078e00ff */
[----:B-1----:R-:W-:-:S05]  /*0490*/  LOP3.LUT R2, R2, 0x500, R3, 0xd8, !PT ;  /* 0x0000050002027812 */ /* 0x002fca00078ed803 */
[----:B------:R3:W-:Y:S02]  /*04a0*/  STS [UR20+0x8], R2 ;  /* 0x00000802ff007988 */ /* 0x0007e40008000814 */
.L_x_8:
[----:B------:R-:W-:Y:S05]  /*04b0*/  @P2 BRA `(.L_x_10) ;  /* 0x0000000000282947 */ /* 0x000fea0003800000 */
[----:B-1234-:R-:W1:Y:S02]  /*04c0*/  LDS R2, [UR20+0x8] ;  /* 0x00000814ff027984 */ /* 0x01ee640008000800 */
[----:B-1----:R-:W-:-:S05]  /*04d0*/  LOP3.LUT R2, R2, 0x1800, RZ, 0xb8, !PT ;  /* 0x0000180002027812 */ /* 0x002fca00078eb8ff */
[----:B------:R2:W-:Y:S02]  /*04e0*/  STS [UR20+0x8], R2 ;  /* 0x00000802ff007988 */ /* 0x0005e40008000814 */
.L_x_9:
[----:B------:R-:W-:Y:S05]  /*04f0*/  @P2 BREAK B0 ;  /* 0x0000000000002942 */ /* 0x000fea0003800000 */
[----:B------:R-:W-:Y:S05]  /*0500*/  @P2 BRA `(.L_x_11) ;  /* 0x0000000000242947 */ /* 0x000fea0003800000 */
[----:B------:R-:W3:Y:S01]  /*0510*/  LDS R3, [UR20+0x8] ;  /* 0x00000814ff037984 */ /* 0x000ee20008000800 */
[----:B-12---:R-:W-:-:S05]  /*0520*/  IMAD.MOV.U32 R2, RZ, RZ, 0x6000 ;  /* 0x00006000ff027424 */ /* 0x006fca00078e00ff */
[----:B---3--:R-:W-:-:S04]  /*0530*/  LOP3.LUT R2, R3, 0x6000, R2, 0xd8, !PT ;  /* 0x0000600003027812 */ /* 0x008fc800078ed802 */
[----:B------:R-:W-:-:S05]  /*0540*/  LOP3.LUT R2, R2, 0x400000, RZ, 0xb8, !PT ;  /* 0x0040000002027812 */ /* 0x000fca00078eb8ff */
[----:B------:R5:W-:Y:S02]  /*0550*/  STS [UR20+0x8], R2 ;  /* 0x00000802ff007988 */ /* 0x000be40008000814 */
.L_x_10:
[----:B------:R-:W-:Y:S05]  /*0560*/  BSYNC B0 ;  /* 0x0000000000007941 */ /* 0x000fea0003800000 */
.L_x_7:
[----:B-12345:R-:W1:Y:S02]  /*0570*/  @!P2 LDS R2, [UR20+0x8] ;  /* 0x00000814ff02a984 */ /* 0x03ee640008000800 */
[----:B-1----:R-:W-:-:S05]  /*0580*/  @!P2 LOP3.LUT R2, R2, 0x8000, RZ, 0xb8, !PT ;  /* 0x000080000202a812 */ /* 0x002fca00078eb8ff */
[----:B------:R3:W-:Y:S02]  /*0590*/  @!P2 STS [UR20+0x8], R2 ;  /* 0x00000802ff00a988 */ /* 0x0007e40008000814 */
.L_x_11:
[----:B------:R-:W-:Y:S05]  /*05a0*/  BSYNC B1 ;  /* 0x0000000000017941 */ /* 0x000fea0003800000 */
.L_x_6:
[----:B------:R-:W-:Y:S05]  /*05b0*/  WARPSYNC.ALL ;  /* 0x0000000000007948 */ /* 0x000fea0003800000 */
[----:B------:R-:W-:Y:S05]  /*05c0*/  @P0 BRA `(.L_x_12) ;  /* 0x0000000000280947 */ /* 0x000fea0003800000 */
[----:B-123--:R-:W1:Y:S01]  /*05d0*/  S2R R2, SR_LANEID ;  /* 0x0000000000027919 */ /* 0x00ee620000000000 */
[----:B------:R-:W-:Y:S05]  /*05e0*/  WARPSYNC.ALL ;  /* 0x0000000000007948 */ /* 0x000fea0003800000 */
[----:B-1----:R-:W-:-:S05]  /*05f0*/  IMAD.SHL.U32 R5, R2, 0x4, RZ ;  /* 0x0000000402057824 */ /* 0x002fca00078e00ff */
[----:B------:R-:W1:Y:S01]  /*0600*/  LDS R7, [R5+UR20] ;  /* 0x0000001405077984 */ /* 0x000e620008000800 */
[----:B------:R-:W-:-:S05]  /*0610*/  IADD3 R2, P1, R5, UR22, RZ ;  /* 0x0000001605027c10 */ /* 0x000fca000ff3e0ff */
[----:B------:R-:W-:-:S05]  /*0620*/  IMAD.X R3, RZ, RZ, UR23, P1 ;  /* 0x00000017ff037e24 */ /* 0x000fca00088e06ff */
[----:B-1----:R4:W5:Y:S01]  /*0630*/  ATOMG.E.EXCH.STRONG.GPU PT, RZ, [R2], R7 ;  /* 0x0000000702ff73a8 */ /* 0x00296200041ee100 */
[----:B------:R-:W-:-:S04]  /*0640*/  DEPBAR {5,4,3,2,1,0} ;  /* 0x0000003f0000791a */ /* 0x000fc80000000000 */
[----:B------:R4:W-:Y:S01]  /*0650*/  UTMACCTL.IV [UR22] ;  /* 0x00000000160079b9 */ /* 0x0009e20008000000 */
[----:B------:R-:W-:Y:S01]  /*0660*/  NOP ;  /* 0x0000000000007918 */ /* 0x000fe20000000000 */
.L_x_12:
[----:B------:R-:W-:Y:S05]  /*0670*/  @P0 BRA `(.L_x_13) ;  /* 0x00000000000c0947 */ /* 0x000fea0003800000 */
[----:B------:R0:W-:Y:S01]  /*0680*/  UTMACMDFLUSH ;  /* 0x00000000000079b7 */ /* 0x0001e20000000000 */
[----:B------:R-:W-:Y:S05]  /*0690*/  @P0 BRA `(.L_x_13) ;  /* 0x0000000000040947 */ /* 0x000fea0003800000 */
[----:B------:R-:W-:-:S04]  /*06a0*/  DEPBAR.LE SB0, 0x0 ;  /* 0x000080000000791a */ /* 0x000fc80000000000 */
.L_x_13:
[----:B------:R-:W-:Y:S05]  /*06b0*/  WARPSYNC.ALL ;  /* 0x0000000000007948 */ /* 0x000fea0003800000 */
[----:B-----5:R-:W-:Y:S06]  /*06c0*/  BAR.SYNC.DEFER_BLOCKING 0x0 ;  /* 0x0000000000007b1d */ /* 0x020fec0000010000 */
[----:B------:R-:W-:Y:S02]  /*06d0*/  BSSY B1, `(.L_x_14) ;  /* 0x000000b000017945 */ /* 0x000fe40003800000 */
[----:B------:R-:W-:Y:S06]  /*06e0*/  BAR.SYNC.DEFER_BLOCKING 0x0 ;  /* 0x0000000000007b1d */ /* 0x000fec0000010000 */
[----:B------:R5:W-:Y:S01]  /*06f0*/  @!P0 STS [R12], RZ ;  /* 0x000000ff0c008388 */ /* 0x000be20000000800 */
[----:B------:R-:W-:Y:S01]  /*0700*/  NOP ;  /* 0x0000000000007918 */ /* 0x000fe20000000000 */
[----:B------:R-:W-:Y:S05]  /*0710*/  @P2 BRA `(.L_x_15) ;  /* 0x0000000000182947 */ /* 0x000fea0003800000 */
[----:B-1234-:R-:W1:Y:S01]  /*0720*/  LDS R2, [UR20+0x8] ;  /* 0x00000814ff027984 */ /* 0x01ee620008000800 */
[----:B------:R-:W2:Y:S01]  /*0730*/  LDC.64 R10, c[0x0][0x218] ;  /* 0x00008600ff0a7b82 */ /* 0x000ea20000000a00 */
[----:B------:R-:W-:Y:S02]  /*0740*/  IMAD.MOV.U32 R3, RZ, RZ, 0x70 ;  /* 0x00000070ff037424 */ /* 0x000fe400078e00ff */
[----:B--2---:R2:W-:Y:S03]  /*0750*/  STS.64 [UR20], R10 ;  /* 0x0000000aff007988 */ /* 0x0045e60008000a14 */
[----:B-1----:R-:W-:-:S05]  /*0760*/  LOP3.LUT R2, R2, 0x10, R3, 0xd8, !PT ;  /* 0x0000001002027812 */ /* 0x002fca00078ed803 */
[----:B------:R2:W-:Y:S02]  /*0770*/  STS [UR20+0x8], R2 ;  /* 0x00000802ff007988 */ /* 0x0005e40008000814 */
.L_x_15:
[----:B----4-:R-:W-:Y:S05]  /*0780*/  BSYNC B1 ;  /* 0x0000000000017941 */ /* 0x010fea0003800000 */
.L_x_14:
[----:B------:R-:W-:Y:S04]  /*0790*/  BSSY B2, `(.L_x_16) ;  /* 0x000000f000027945 */ /* 0x000fe80003800000 */
[----:B------:R-:W-:Y:S04]  /*07a0*/  BSSY B1, `(.L_x_17) ;  /* 0x000000c000017945 */ /* 0x000fe80003800000 */
[----:B------:R-:W-:Y:S05]  /*07b0*/  @P2 BRA `(.L_x_18) ;  /* 0x0000000000282947 */ /* 0x000fea0003800000 */
[----:B-123--:R-:W1:Y:S01]  /*07c0*/  LDS R2, [UR20+0x34] ;  /* 0x00003414ff027984 */ /* 0x00ee620008000800 */
[----:B------:R-:W-:Y:S01]  /*07d0*/  IMAD.MOV.U32 R3, RZ, RZ, 0x3f000000 ;  /* 0x3f000000ff037424 */ /* 0x000fe200078e00ff */
[----:B------:R-:W-:Y:S05]  /*07e0*/  @P2 BREAK B1 ;  /* 0x0000000000012942 */ /* 0x000fea0003800000 */
[----:B-1----:R-:W-:-:S05]  /*07f0*/  LOP3.LUT R2, R2, 0xff000000, R3, 0xb8, !PT ;  /* 0xff00000002027812 */ /* 0x002fca00078eb803 */
[----:B------:R1:W-:Y:S01]  /*0800*/  STS [UR20+0x34], R2 ;  /* 0x00003402ff007988 */ /* 0x0003e20008000814 */
[----:B------:R-:W-:Y:S05]  /*0810*/  @P2 BRA `(.L_x_19) ;  /* 0x0000000000182947 */ /* 0x000fea0003800000 */
[----:B------:R-:W2:Y:S01]  /*0820*/  LDS R3, [UR20+0x38] ;  /* 0x00003814ff037984 */ /* 0x000ea20008000800 */
[----:B-1----:R-:W-:-:S05]  /*0830*/  IMAD.MOV.U32 R2, RZ, RZ, 0xff ;  /* 0x000000ffff027424 */ /* 0x002fca00078e00ff */
[----:B--2---:R-:W-:-:S05]  /*0840*/  LOP3.LUT R2, R3, 0xff, R2, 0xb8, !PT ;  /* 0x000000ff03027812 */ /* 0x004fca00078eb802 */
[----:B------:R4:W-:Y:S02]  /*0850*/  STS [UR20+0x38], R2 ;  /* 0x00003802ff007988 */ /* 0x0009e40008000814 */
.L_x_18:
[----:B------:R-:W-:Y:S05]  /*0860*/  BSYNC B1 ;  /* 0x0000000000017941 */ /* 0x000fea0003800000 */
.L_x_17:
[----:B------:R1:W-:Y:S02]  /*0870*/  @!P2 STS [UR20+0x20], R9 ;  /* 0x00002009ff00a988 */ /* 0x0003e40008000814 */
.L_x_19:
[----:B------:R-:W-:Y:S05]  /*0880*/  BSYNC B2 ;  /* 0x0000000000027941 */ /* 0x000fea0003800000 */
.L_x_16:
[----:B------:R-:W-:Y:S05]  /*0890*/  WARPSYNC.ALL ;  /* 0x0000000000007948 */ /* 0x000fea0003800000 */
[----:B------:R-:W2:Y:S01]  /*08a0*/  LDC R5, c[0x0][0x22c] ;  /* 0x00008b00ff057b82 */ /* 0x000ea20000000800 */
[----:B------:R-:W-:Y:S01]  /*08b0*/  BSSY B2, `(.L_x_20) ;  /* 0x0000010000027945 */ /* 0x000fe20003800000 */
[----:B--2---:R-:W-:-:S05]  /*08c0*/  VIADD R5, R5, 0xffffffff ;  /* 0xffffffff05057836 */ /* 0x004fca0000000000 */
[----:B------:R2:W-:Y:S01]  /*08d0*/  @!P2 STS [UR20+0x24], R5 ;  /* 0x00002405ff00a988 */ /* 0x0005e20008000814 */
[----:B------:R-:W-:Y:S05]  /*08e0*/  @P2 BRA `(.L_x_21) ;  /* 0x0000000000302947 */ /* 0x000fea0003800000 */
[----:B------:R-:W2:Y:S01]  /*08f0*/  LDS R3, [UR20+0x34] ;  /* 0x00003414ff037984 */ /* 0x000ea20008000800 */
[----:B------:R-:W2:Y:S03]  /*0900*/  LDC.64 R10, c[0x0][0x240] ;  /* 0x00009000ff0a7b82 */ /* 0x000ea60000000a00 */
[----:B-1-34-:R-:W1:Y:S01]  /*0910*/  LDS R2, [UR20+0x1c] ;  /* 0x00001c14ff027984 */ /* 0x01ae620008000800 */
[C---:B--2---:R-:W-:Y:S01]  /*0920*/  SHF.L.U64.HI R8, R10.reuse, 0x1, R11 ;  /* 0x000000010a087819 */ /* 0x044fe2000001020b */
[----:B------:R-:W-:-:S03]  /*0930*/  IMAD.SHL.U32 R7, R10, 0x2, RZ ;  /* 0x000000020a077824 */ /* 0x000fc600078e00ff */
[--C-:B------:R-:W-:Y:S02]  /*0940*/  SHF.R.U32.HI R9, RZ, 0x4, R8.reuse ;  /* 0x00000004ff097819 */ /* 0x100fe40000011608 */
[----:B------:R-:W-:-:S05]  /*0950*/  SHF.R.U64 R7, R7, 0x4, R8 ;  /* 0x0000000407077819 */ /* 0x000fca0000001208 */
[----:B------:R2:W-:Y:S01]  /*0960*/  STS [UR20+0xc], R7 ;  /* 0x00000c07ff007988 */ /* 0x0005e20008000814 */
[----:B------:R-:W-:Y:S02]  /*0970*/  LOP3.LUT R3, R3, 0x7, RZ, 0xb8, !PT ;  /* 0x0000000703037812 */ /* 0x000fe400078eb8ff */
[----:B-1----:R-:W-:-:S03]  /*0980*/  LOP3.LUT R2, R2, 0xf, R9, 0xb8, !PT ;  /* 0x0000000f02027812 */ /* 0x002fc600078eb809 */
[----:B------:R2:W-:Y:S04]  /*0990*/  STS [UR20+0x34], R3 ;  /* 0x00003403ff007988 */ /* 0x0005e80008000814 */
[----:B------:R2:W-:Y:S02]  /*09a0*/  STS [UR20+0x1c], R2 ;  /* 0x00001c02ff007988 */ /* 0x0005e40008000814 */
.L_x_21:
[----:B------:R-:W-:Y:S05]  /*09b0*/  BSYNC B2 ;  /* 0x0000000000027941 */ /* 0x000fea0003800000 */
.L_x_20:
[----:B------:R-:W-:Y:S04]  /*09c0*/  BSSY B3, `(.L_x_22) ;  /* 0x000001a000037945 */ /* 0x000fe80003800000 */
[----:B------:R-:W-:Y:S04]  /*09d0*/  BSSY B2, `(.L_x_23) ;  /* 0x0000015000027945 */ /* 0x000fe80003800000 */
[----:B------:R-:W-:Y:S05]  /*09e0*/  @P2 BRA `(.L_x_24) ;  /* 0x0000000000202947 */ /* 0x000fea0003800000 */
[----:B-1234-:R-:W1:Y:S02]  /*09f0*/  LDS R2, [UR20+0x34] ;  /* 0x00003414ff027984 */ /* 0x01ee640008000800 */
[----:B-1----:R-:W-:-:S05]  /*0a00*/  LOP3.LUT R2, R2, 0x38, RZ, 0xb8, !PT ;  /* 0x0000003802027812 */ /* 0x002fca00078eb8ff */
[----:B------:R1:W-:Y:S01]  /*0a10*/  STS [UR20+0x34], R2 ;  /* 0x00003402ff007988 */ /* 0x0003e20008000814 */
[----:B------:R-:W-:Y:S05]  /*0a20*/  @P2 BRA `(.L_x_25) ;  /* 0x0000000000202947 */ /* 0x000fea0003800000 */
[----:B-1----:R-:W1:Y:S01]  /*0a30*/  LDS R2, [UR20+0x8] ;  /* 0x00000814ff027984 */ /* 0x002e620008000800 */
[----:B------:R-:W-:-:S05]  /*0a40*/  IMAD.MOV.U32 R3, RZ, RZ, 0x780 ;  /* 0x00000780ff037424 */ /* 0x000fca00078e00ff */
[----:B-1----:R-:W-:-:S05]  /*0a50*/  LOP3.LUT R2, R2, 0x500, R3, 0xd8, !PT ;  /* 0x0000050002027812 */ /* 0x002fca00078ed803 */
[----:B------:R1:W-:Y:S02]  /*0a60*/  STS [UR20+0x8], R2 ;  /* 0x00000802ff007988 */ /* 0x0003e40008000814 */
.L_x_24:
[----:B------:R-:W-:Y:S05]  /*0a70*/  @P2 BRA `(.L_x_26) ;  /* 0x0000000000282947 */ /* 0x000fea0003800000 */
[----:B-1234-:R-:W1:Y:S02]  /*0a80*/  LDS R2, [UR20+0x8] ;  /* 0x00000814ff027984 */ /* 0x01ee640008000800 */
[----:B-1----:R-:W-:-:S05]  /*0a90*/  LOP3.LUT R2, R2, 0x1800, RZ, 0xb8, !PT ;  /* 0x0000180002027812 */ /* 0x002fca00078eb8ff */
[----:B------:R2:W-:Y:S02]  /*0aa0*/  STS [UR20+0x8], R2 ;  /* 0x00000802ff007988 */ /* 0x0005e40008000814 */
.L_x_25:
[----:B------:R-:W-:Y:S05]  /*0ab0*/  @P2 BREAK B2 ;  /* 0x0000000000022942 */ /* 0x000fea0003800000 */
[----:B------:R-:W-:Y:S05]  /*0ac0*/  @P2 BRA `(.L_x_27) ;  /* 0x0000000000242947 */ /* 0x000fea0003800000 */
[----:B-12---:R-:W1:Y:S01]  /*0ad0*/  LDS R2, [UR20+0x8] ;  /* 0x00000814ff027984 */ /* 0x006e620008000800 */
[----:B------:R-:W-:-:S05]  /*0ae0*/  IMAD.MOV.U32 R3, RZ, RZ, 0x6000 ;  /* 0x00006000ff037424 */ /* 0x000fca00078e00ff */
[----:B-1----:R-:W-:-:S04]  /*0af0*/  LOP3.LUT R2, R2, 0x6000, R3, 0xd8, !PT ;  /* 0x0000600002027812 */ /* 0x002fc800078ed803 */
[----:B------:R-:W-:-:S05]  /*0b00*/  LOP3.LUT R2, R2, 0x400000, RZ, 0xb8, !PT ;  /* 0x0040000002027812 */ /* 0x000fca00078eb8ff */
[----:B------:R1:W-:Y:S02]  /*0b10*/  STS [UR20+0x8], R2 ;  /* 0x00000802ff007988 */ /* 0x0003e40008000814 */
.L_x_26:
[----:B------:R-:W-:Y:S05]  /*0b20*/  BSYNC B2 ;  /* 0x0000000000027941 */ /* 0x000fea0003800000 */
.L_x_23:
[----:B-1234-:R-:W1:Y:S02]  /*0b30*/  @!P2 LDS R2, [UR20+0x8] ;  /* 0x00000814ff02a984 */ /* 0x01ee640008000800 */
[----:B-1----:R-:W-:-:S05]  /*0b40*/  @!P2 LOP3.LUT R2, R2, 0x8000, RZ, 0xb8, !PT ;  /* 0x000080000202a812 */ /* 0x002fca00078eb8ff */
[----:B------:R3:W-:Y:S02]  /*0b50*/  @!P2 STS [UR20+0x8], R2 ;  /* 0x00000802ff00a988 */ /* 0x0007e40008000814 */
.L_x_27:
[----:B------:R-:W-:Y:S05]  /*0b60*/  BSYNC B3 ;  /* 0x0000000000037941 */ /* 0x000fea0003800000 */
.L_x_22:
[----:B------:R-:W-:Y:S05]  /*0b70*/  WARPSYNC.ALL ;  /* 0x0000000000007948 */ /* 0x000fea0003800000 */
[----:B------:R-:W-:-:S04]  /*0b80*/  UIADD3 UR25, UR5, 0x80, URZ ;  /* 0x0000008005197890 */ /* 0x000fc8000fffe03f */
[----:B------:R-:W-:-:S04]  /*0b90*/  UIADD3 UR24, UP0, UR25, UR26, URZ ;  /* 0x0000001a19187290 */ /* 0x000fc8000ff1e03f */
[----:B------:R-:W-:Y:S01]  /*0ba0*/  ULEA.HI.X.SX32 UR25, UR25, UR27, 0x1, UP0 ;  /* 0x0000001b19197291 */ /* 0x000fe200080f0e3f */
[----:B------:R-:W-:Y:S11]  /*0bb0*/  @P0 BRA `(.L_x_28) ;  /* 0x0000000000280947 */ /* 0x000ff60003800000 */
[----:B-123--:R-:W1:Y:S01]  /*0bc0*/  S2R R2, SR_LANEID ;  /* 0x0000000000027919 */ /* 0x00ee620000000000 */
[----:B------:R-:W-:Y:S05]  /*0bd0*/  WARPSYNC.ALL ;  /* 0x0000000000007948 */ /* 0x000fea0003800000 */
[----:B-1----:R-:W-:-:S05]  /*0be0*/  IMAD.SHL.U32 R8, R2, 0x4, RZ ;  /* 0x0000000402087824 */ /* 0x002fca00078e00ff */
[----:B------:R-:W1:Y:S01]  /*0bf0*/  LDS R7, [R8+UR20] ;  /* 0x0000001408077984 */ /* 0x000e620008000800 */
[----:B------:R-:W-:-:S05]  /*0c00*/  IADD3 R2, P1, R8, UR24, RZ ;  /* 0x0000001808027c10 */ /* 0x000fca000ff3e0ff */
[----:B------:R-:W-:-:S05]  /*0c10*/  IMAD.X R3, RZ, RZ, UR25, P1 ;  /* 0x00000019ff037e24 */ /* 0x000fca00088e06ff */
[----:B-1----:R4:W2:Y:S01]  /*0c20*/  ATOMG.E.EXCH.STRONG.GPU PT, RZ, [R2], R7 ;  /* 0x0000000702ff73a8 */ /* 0x0028a200041ee100 */
[----:B------:R-:W-:-:S04]  /*0c30*/  DEPBAR {5,4,3,2,1,0} ;  /* 0x0000003f0000791a */ /* 0x000fc80000000000 */
[----:B------:R4:W-:Y:S01]  /*0c40*/  UTMACCTL.IV [UR24] ;  /* 0x00000000180079b9 */ /* 0x0009e20008000000 */
[----:B------:R-:W-:Y:S01]  /*0c50*/  NOP ;  /* 0x0000000000007918 */ /* 0x000fe20000000000 */
.L_x_28:
[----:B------:R-:W-:Y:S05]  /*0c60*/  @P0 BRA `(.L_x_29) ;  /* 0x00000000000c0947 */ /* 0x000fea0003800000 */
[----:B------:R0:W-:Y:S01]  /*0c70*/  UTMACMDFLUSH ;  /* 0x00000000000079b7 */ /* 0x0001e20000000000 */
[----:B------:R-:W-:Y:S05]  /*0c80*/  @P0 BRA `(.L_x_29) ;  /* 0x0000000000040947 */ /* 0x000fea0003800000 */
[----:B------:R-:W-:-:S04]  /*0c90*/  DEPBAR.LE SB0, 0x0 ;  /* 0x000080000000791a */ /* 0x000fc80000000000 */
.L_x_29:
[----:B------:R-:W-:Y:S05]  /*0ca0*/  WARPSYNC.ALL ;  /* 0x0000000000007948 */ /* 0x000fea0003800000 */
[----:B--2---:R-:W-:Y:S06]  /*0cb0*/  BAR.SYNC.DEFER_BLOCKING 0x0 ;  /* 0x0000000000007b1d */ /* 0x004fec0000010000 */
[----:B------:R-:W-:Y:S02]  /*0cc0*/  BSSY B3, `(.L_x_30) ;  /* 0x000000b000037945 */ /* 0x000fe40003800000 */
[----:B------:R-:W-:Y:S06]  /*0cd0*/  BAR.SYNC.DEFER_BLOCKING 0x0 ;  /* 0x0000000000007b1d */ /* 0x000fec0000010000 */
[----:B------:R2:W-:Y:S01]  /*0ce0*/  @!P0 STS [R12], RZ ;  /* 0x000000ff0c008388 */ /* 0x0005e20000000800 */
[----:B------:R-:W-:Y:S01]  /*0cf0*/  NOP ;  /* 0x0000000000007918 */ /* 0x000fe20000000000 */
[----:B------:R-:W-:Y:S05]  /*0d00*/  @P2 BRA `(.L_x_31) ;  /* 0x0000000000182947 */ /* 0x000fea0003800000 */
[----:B-1-34-:R-:W1:Y:S01]  /*0d10*/  LDS R2, [UR20+0x8] ;  /* 0x00000814ff027984 */ /* 0x01ae620008000800 */
[----:B------:R-:W3:Y:S01]  /*0d20*/  LDC.64 R8, c[0x0][0x220] ;  /* 0x00008800ff087b82 */ /* 0x000ee20000000a00 */
[----:B------:R-:W-:Y:S02]  /*0d30*/  IMAD.MOV.U32 R3, RZ, RZ, 0x70 ;  /* 0x00000070ff037424 */ /* 0x000fe400078e00ff */
[----:B---3--:R3:W-:Y:S03]  /*0d40*/  STS.64 [UR20], R8 ;  /* 0x00000008ff007988 */ /* 0x0087e60008000a14 */
[----:B-1----:R-:W-:-:S05]  /*0d50*/  LOP3.LUT R2, R2, 0x10, R3, 0xd8, !PT ;  /* 0x0000001002027812 */ /* 0x002fca00078ed803 */
[----:B------:R3:W-:Y:S02]  /*0d60*/  STS [UR20+0x8], R2 ;  /* 0x00000802ff007988 */ /* 0x0007e40008000814 */
.L_x_31:
[----:B----4-:R-:W-:Y:S05]  /*0d70*/  BSYNC B3 ;  /* 0x0000000000037941 */ /* 0x010fea0003800000 */
.L_x_30:
[----:B------:R-:W-:Y:S04]  /*0d80*/  BSSY B4, `(.L_x_32) ;  /* 0x0000011000047945 */ /* 0x000fe80003800000 */
[----:B------:R-:W-:Y:S04]  /*0d90*/  BSSY B3, `(.L_x_33) ;  /* 0x000000e000037945 */ /* 0x000fe80003800000 */
[----:B------:R-:W-:Y:S05]  /*0da0*/  @P2 BRA `(.L_x_34) ;  /* 0x0000000000242947 */ /* 0x000fea0003800000 */
[----:B-1-3--:R-:W1:Y:S01]  /*0db0*/  LDS R2, [UR20+0x34] ;  /* 0x00003414ff027984 */ /* 0x00ae620008000800 */
[----:B------:R-:W-:-:S05]  /*0dc0*/  IMAD.MOV.U32 R3, RZ, RZ, 0x3f000000 ;  /* 0x3f000000ff037424 */ /* 0x000fca00078e00ff */
[----:B-1----:R-:W-:-:S05]  /*0dd0*/  LOP3.LUT R2, R2, 0xff000000, R3, 0xb8, !PT ;  /* 0xff00000002027812 */ /* 0x002fca00078eb803 */
[----:B------:R1:W-:Y:S01]  /*0de0*/  STS [UR20+0x34], R2 ;  /* 0x00003402ff007988 */ /* 0x0003e20008000814 */
[----:B------:R-:W-:Y:S05]  /*0df0*/  @P2 BRA `(.L_x_35) ;  /* 0x00000000001c2947 */ /* 0x000fea0003800000 */
[----:B-1----:R-:W1:Y:S01]  /*0e00*/  LDS R2, [UR20+0x38] ;  /* 0x00003814ff027984 */ /* 0x002e620008000800 */
[----:B------:R-:W-:-:S05]  /*0e10*/  IMAD.MOV.U32 R3, RZ, RZ, 0x7f ;  /* 0x0000007fff037424 */ /* 0x000fca00078e00ff */
[----:B-1----:R-:W-:-:S05]  /*0e20*/  LOP3.LUT R2, R2, 0xff, R3, 0xb8, !PT ;  /* 0x000000ff02027812 */ /* 0x002fca00078eb803 */
[----:B------:R4:W-:Y:S02]  /*0e30*/  STS [UR20+0x38], R2 ;  /* 0x00003802ff007988 */ /* 0x0009e40008000814 */
.L_x_34:
[----:B------:R-:W-:Y:S05]  /*0e40*/  @P2 BREAK B3 ;  /* 0x0000000000032942 */ /* 0x000fea0003800000 */
[----:B------:R-:W-:Y:S05]  /*0e50*/  @P2 BRA `(.L_x_36) ;  /* 0x00000000000c2947 */ /* 0x000fea0003800000 */
[----:B------:R1:W-:Y:S02]  /*0e60*/  STS [UR20+0x20], R5 ;  /* 0x00002005ff007988 */ /* 0x0003e40008000814 */
.L_x_35:
[----:B------:R-:W-:Y:S05]  /*0e70*/  BSYNC B3 ;  /* 0x0000000000037941 */ /* 0x000fea0003800000 */
.L_x_33:
[----:B------:R1:W-:Y:S02]  /*0e80*/  @!P2 STS [UR20+0x24], R4 ;  /* 0x00002404ff00a988 */ /* 0x0003e40008000814 */
.L_x_36:
[----:B------:R-:W-:Y:S05]  /*0e90*/  BSYNC B4 ;  /* 0x0000000000047941 */ /* 0x000fea0003800000 */
.L_x_32:
[----:B------:R-:W-:Y:S05]  /*0ea0*/  WARPSYNC.ALL ;  /* 0x0000000000007948 */ /* 0x000fea0003800000 */
[----:B------:R-:W-:Y:S04]  /*0eb0*/  BSSY B4, `(.L_x_37) ;  /* 0x000000e000047945 */ /* 0x000fe80003800000 */
[----:B------:R-:W-:Y:S05]  /*0ec0*/  @P2 BRA `(.L_x_38) ;  /* 0x0000000000302947 */ /* 0x000fea0003800000 */
[----:B------:R-:W5:Y:S01]  /*0ed0*/  LDS R3, [UR20+0x34] ;  /* 0x00003414ff037984 */ /* 0x000f620008000800 */
[----:B-1----:R-:W1:Y:S03]  /*0ee0*/  LDC.64 R4, c[0x0][0x248] ;  /* 0x00009200ff047b82 */ /* 0x002e660000000a00 */
[----:B---34-:R-:W3:Y:S01]  /*0ef0*/  LDS R2, [UR20+0x1c] ;  /* 0x00001c14ff027984 */ /* 0x018ee20008000800 */
[C---:B-1----:R-:W-:Y:S01]  /*0f00*/  SHF.L.U64.HI R5, R4.reuse, 0x1, R5 ;  /* 0x0000000104057819 */ /* 0x042fe20000010205 */
[----:B------:R-:W-:-:S03]  /*0f10*/  IMAD.SHL.U32 R4, R4, 0x2, RZ ;  /* 0x0000000204047824 */ /* 0x000fc600078e00ff */
[--C-:B------:R-:W-:Y:S02]  /*0f20*/  SHF.R.U32.HI R7, RZ, 0x4, R5.reuse ;  /* 0x00000004ff077819 */ /* 0x100fe40000011605 */
[----:B------:R-:W-:-:S05]  /*0f30*/  SHF.R.U64 R4, R4, 0x4, R5 ;  /* 0x0000000404047819 */ /* 0x000fca0000001205 */
[----:B------:R1:W-:Y:S01]  /*0f40*/  STS [UR20+0xc], R4 ;  /* 0x00000c04ff007988 */ /* 0x0003e20008000814 */
[----:B-----5:R-:W-:Y:S02]  /*0f50*/  LOP3.LUT R3, R3, 0x7, RZ, 0xb8, !PT ;  /* 0x0000000703037812 */ /* 0x020fe400078eb8ff */
[----:B---3--:R-:W-:-:S03]  /*0f60*/  LOP3.LUT R2, R2, 0xf, R7, 0xb8, !PT ;  /* 0x0000000f02027812 */ /* 0x008fc600078eb807 */
[----:B------:R1:W-:Y:S04]  /*0f70*/  STS [UR20+0x34], R3 ;  /* 0x00003403ff007988 */ /* 0x0003e80008000814 */
[----:B------:R1:W-:Y:S02]  /*0f80*/  STS [UR20+0x1c], R2 ;  /* 0x00001c02ff007988 */ /* 0x0003e40008000814 */
.L_x_38:
[----:B------:R-:W-:Y:S05]  /*0f90*/  BSYNC B4 ;  /* 0x0000000000047941 */ /* 0x000fea0003800000 */
.L_x_37:
        /* <DEDUP_REMOVED lines=11> */
.L_x_41:
[----:B------:R-:W-:Y:S05]  /*1050*/  @P2 BRA `(.L_x_43) ;  /* 0x0000000000282947 */ /* 0x000fea0003800000 */
[----:B-1-34-:R-:W1:Y:S02]  /*1060*/  LDS R2, [UR20+0x8] ;  /* 0x00000814ff027984 */ /* 0x01ae640008000800 */
[----:B-1----:R-:W-:-:S05]  /*1070*/  LOP3.LUT R2, R2, 0x1800, RZ, 0xb8, !PT ;  /* 0x0000180002027812 */ /* 0x002fca00078eb8ff */
[----:B------:R3:W-:Y:S02]  /*1080*/  STS [UR20+0x8], R2 ;  /* 0x00000802ff007988 */ /* 0x0007e40008000814 */
.L_x_42:
[----:B------:R-:W-:Y:S05]  /*1090*/  @P2 BREAK B5 ;  /* 0x0000000000052942 */ /* 0x000fea0003800000 */
[----:B------:R-:W-:Y:S05]  /*10a0*/  @P2 BRA `(.L_x_44) ;  /* 0x0000000000242947 */ /* 0x000fea0003800000 */
[----:B-1-3--:R-:W1:Y:S01]  /*10b0*/  LDS R2, [UR20+0x8] ;  /* 0x00000814ff027984 */ /* 0x00ae620008000800 */
[----:B------:R-:W-:-:S05]  /*10c0*/  IMAD.MOV.U32 R3, RZ, RZ, 0x6000 ;  /* 0x00006000ff037424 */ /* 0x000fca00078e00ff */
[----:B-1----:R-:W-:-:S04]  /*10d0*/  LOP3.LUT R2, R2, 0x6000, R3, 0xd8, !PT ;  /* 0x0000600002027812 */ /* 0x002fc800078ed803 */
[----:B------:R-:W-:-:S05]  /*10e0*/  LOP3.LUT R2, R2, 0x400000, RZ, 0xb8, !PT ;  /* 0x0040000002027812 */ /* 0x000fca00078eb8ff */
[----:B------:R1:W-:Y:S02]  /*10f0*/  STS [UR20+0x8], R2 ;  /* 0x00000802ff007988 */ /* 0x0003e40008000814 */
.L_x_43:
[----:B------:R-:W-:Y:S05]  /*1100*/  BSYNC B5 ;  /* 0x0000000000057941 */ /* 0x000fea0003800000 */
.L_x_40:
[----:B-1-34-:R-:W1:Y:S02]  /*1110*/  @!P2 LDS R2, [UR20+0x8] ;  /* 0x00000814ff02a984 */ /* 0x01ae640008000800 */
[----:B-1----:R-:W-:-:S05]  /*1120*/  @!P2 LOP3.LUT R2, R2, 0x8000, RZ, 0xb8, !PT ;  /* 0x000080000202a812 */ /* 0x002fca00078eb8ff */
[----:B------:R4:W-:Y:S02]  /*1130*/  @!P2 STS [UR20+0x8], R2 ;  /* 0x00000802ff00a988 */ /* 0x0009e40008000814 */
.L_x_44:
[----:B------:R-:W-:Y:S05]  /*1140*/  BSYNC B4 ;  /* 0x0000000000047941 */ /* 0x000fea0003800000 */
.L_x_39:
[----:B------:R-:W-:Y:S05]  /*1150*/  WARPSYNC.ALL ;  /* 0x0000000000007948 */ /* 0x000fea0003800000 */
[----:B------:R-:W-:Y:S01]  /*1160*/  UIADD3 UR5, UR5, 0x100, URZ ;  /* 0x0000010005057890 */ /* 0x000fe2000fffe03f */
[----:B------:R-:W-:Y:S01]  /*1170*/  ISETP.GE.AND P1, PT, R13, 0x1, PT ;  /* 0x000000010d00780c */ /* 0x000fe20003f26270 */
[----:B------:R-:W-:Y:S01]  /*1180*/  IMAD.MOV.U32 R24, RZ, RZ, RZ ;  /* 0x000000ffff187224 */ /* 0x000fe200078e00ff */
[----:B------:R-:W-:Y:S01]  /*1190*/  SHF.R.U32.HI R7, RZ, 0x5, R0 ;  /* 0x00000005ff077819 */ /* 0x000fe20000011600 */
[----:B------:R-:W-:-:S04]  /*11a0*/  UIADD3 UR26, UP0, UR5, UR26, URZ ;  /* 0x0000001a051a7290 */ /* 0x000fc8000ff1e03f */
[----:B------:R-:W-:Y:S01]  /*11b0*/  ULEA.HI.X.SX32 UR27, UR5, UR27, 0x1, UP0 ;  /* 0x0000001b051b7291 */ /* 0x000fe200080f0e3f */
[----:B------:R-:W-:Y:S11]  /*11c0*/  @P0 BRA `(.L_x_45) ;  /* 0x0000000000280947 */ /* 0x000ff60003800000 */
[----:B-1-34-:R-:W1:Y:S01]  /*11d0*/  S2R R2, SR_LANEID ;  /* 0x0000000000027919 */ /* 0x01ae620000000000 */
[----:B------:R-:W-:Y:S05]  /*11e0*/  WARPSYNC.ALL ;  /* 0x0000000000007948 */ /* 0x000fea0003800000 */
[----:B-1----:R-:W-:-:S05]  /*11f0*/  IMAD.SHL.U32 R4, R2, 0x4, RZ ;  /* 0x0000000402047824 */ /* 0x002fca00078e00ff */
[----:B------:R-:W1:Y:S01]  /*1200*/  LDS R5, [R4+UR20] ;  /* 0x0000001404057984 */ /* 0x000e620008000800 */
[----:B------:R-:W-:-:S05]  /*1210*/  IADD3 R2, P3, R4, UR26, RZ ;  /* 0x0000001a04027c10 */ /* 0x000fca000ff7e0ff */
[----:B------:R-:W-:-:S05]  /*1220*/  IMAD.X R3, RZ, RZ, UR27, P3 ;  /* 0x0000001bff037e24 */ /* 0x000fca00098e06ff */
[----:B-1----:R1:W3:Y:S01]  /*1230*/  ATOMG.E.EXCH.STRONG.GPU PT, RZ, [R2], R5 ;  /* 0x0000000502ff73a8 */ /* 0x0022e200041ee100 */
[----:B------:R-:W-:-:S04]  /*1240*/  DEPBAR {5,4,3,2,1,0} ;  /* 0x0000003f0000791a */ /* 0x000fc80000000000 */
[----:B------:R1:W-:Y:S01]  /*1250*/  UTMACCTL.IV [UR26] ;  /* 0x000000001a0079b9 */ /* 0x0003e20008000000 */
[----:B------:R-:W-:Y:S01]  /*1260*/  NOP ;  /* 0x0000000000007918 */ /* 0x000fe20000000000 */
.L_x_45:
[----:B------:R-:W-:Y:S05]  /*1270*/  @P0 BRA `(.L_x_46) ;  /* 0x00000000000c0947 */ /* 0x000fea0003800000 */
[----:B------:R0:W-:Y:S01]  /*1280*/  UTMACMDFLUSH ;  /* 0x00000000000079b7 */ /* 0x0001e20000000000 */
[----:B------:R-:W-:Y:S05]  /*1290*/  @P0 BRA `(.L_x_46) ;  /* 0x0000000000040947 */ /* 0x000fea0003800000 */
[----:B------:R-:W-:-:S04]  /*12a0*/  DEPBAR.LE SB0, 0x0 ;  /* 0x000080000000791a */ /* 0x000fc80000000000 */
.L_x_46:
[----:B------:R-:W-:Y:S05]  /*12b0*/  WARPSYNC.ALL ;  /* 0x0000000000007948 */ /* 0x000fea0003800000 */
[----:B---3--:R-:W-:Y:S01]  /*12c0*/  BAR.SYNC.DEFER_BLOCKING 0x0 ;  /* 0x0000000000007b1d */ /* 0x008fe20000010000 */
[----:B------:R-:W-:Y:S01]  /*12d0*/  R2UR UR21, R7 ;  /* 0x00000000071572ca */ /* 0x000fe200000e0000 */
[----:B------:R-:W-:Y:S01]  /*12e0*/  USHF.L.U32 UR15, UR32, 0x8, URZ ;  /* 0x00000008200f7899 */ /* 0x000fe2000800063f */
[----:B------:R-:W-:Y:S01]  /*12f0*/  IMAD.MOV.U32 R25, RZ, RZ, RZ ;  /* 0x000000ffff197224 */ /* 0x000fe200078e00ff */
[----:B------:R-:W-:Y:S02]  /*1300*/  CS2R R26, SRZ ;  /* 0x00000000001a7805 */ /* 0x000fe4000001ff00 */
[----:B------:R-:W-:Y:S01]  /*1310*/  CS2R R28, SRZ ;  /* 0x00000000001c7805 */ /* 0x000fe2000001ff00 */
[----:B------:R-:W-:Y:S01]  /*1320*/  VOTEU.ALL UP0, P2 ;  /* 0x00000000003f7886 */ /* 0x000fe20001000000 */
[----:B------:R-:W-:Y:S01]  /*1330*/  UMOV UR6, 0x1 ;  /* 0x0000000100067882 */ /* 0x000fe20000000000 */
[----:B------:R-:W-:Y:S01]  /*1340*/  VOTEU.ALL UP1, P2 ;  /* 0x00000000003f7886 */ /* 0x000fe20001020000 */
[----:B------:R-:W-:Y:S01]  /*1350*/  VOTEU.ALL UP2, P2 ;  /* 0x00000000003f7886 */ /* 0x000fe20001040000 */
[----:B------:R-:W-:Y:S01]  /*1360*/  VOTEU.ALL UP3, P2 ;  /* 0x00000000003f7886 */ /* 0x000fe20001060000 */
[----:B------:R-:W-:-:S04]  /*1370*/  @!UP0 UIADD3 UR8, -UR6, 0x100000, URZ ;  /* 0x0010000006088890 */ /* 0x000fc8000fffe13f */
[----:B------:R-:W-:Y:S02]  /*1380*/  @!UP0 USHF.L.U32 UR9, UR8, 0xb, URZ ;  /* 0x0000000b08098899 */ /* 0x000fe4000800063f */
[----:B------:R-:W-:Y:S01]  /*1390*/  @!UP0 USHF.L.U32 UR8, UR8, 0x1, URZ ;  /* 0x0000000108088899 */ /* 0x000fe2000800063f */
[----:B------:R-:W-:Y:S01]  /*13a0*/  CS2R R30, SRZ ;  /* 0x00000000001e7805 */ /* 0x000fe2000001ff00 */
        /* <DEDUP_REMOVED lines=12> */
[----:B------:R-:W-:Y:S01]  /*1470*/  VOTEU.ALL UP0, P2 ;  /* 0x00000000003f7886 */ /* 0x000fe20001000000 */
[----:B------:R-:W-:Y:S02]  /*1480*/  CS2R R38, SRZ ;  /* 0x0000000000267805 */ /* 0x000fe4000001ff00 */
[----:B------:R-:W-:Y:S02]  /*1490*/  CS2R R40, SRZ ;  /* 0x0000000000287805 */ /* 0x000fe4000001ff00 */
[----:B------:R-:W-:Y:S02]  /*14a0*/  CS2R R42, SRZ ;  /* 0x00000000002a7805 */ /* 0x000fe4000001ff00 */
[----:B------:R-:W-:Y:S01]  /*14b0*/  CS2R R44, SRZ ;  /* 0x00000000002c7805 */ /* 0x000fe2000001ff00 */
[----:B------:R-:W3:Y:S02]  /*14c0*/  FENCE.VIEW.ASYNC.S ;  /* 0x00000000000073c6 */ /* 0x000ee40000000000 */
[----:B---3--:R-:W3:Y:S02]  /*14d0*/  @!UP0 SYNCS.EXCH.64 URZ, [UR20+0x30000], UR8 ;  /* 0x03000008143f85b2 */ /* 0x008ee40008000100 */
[----:B---3--:R-:W-:Y:S01]  /*14e0*/  BAR.SYNC.DEFER_BLOCKING 0x0 ;  /* 0x0000000000007b1d */ /* 0x008fe20000010000 */
[----:B------:R-:W-:-:S02]  /*14f0*/  CS2R R46, SRZ ;  /* 0x00000000002e7805 */ /* 0x000fc4000001ff00 */
[----:B------:R-:W-:Y:S02]  /*1500*/  CS2R R48, SRZ ;  /* 0x0000000000307805 */ /* 0x000fe4000001ff00 */
[----:B------:R-:W-:Y:S02]  /*1510*/  CS2R R50, SRZ ;  /* 0x0000000000327805 */ /* 0x000fe4000001ff00 */
[----:B------:R-:W-:Y:S02]  /*1520*/  CS2R R52, SRZ ;  /* 0x0000000000347805 */ /* 0x000fe4000001ff00 */
[----:B------:R-:W-:Y:S02]  /*1530*/  CS2R R54, SRZ ;  /* 0x0000000000367805 */ /* 0x000fe4000001ff00 */
[----:B------:R-:W-:Y:S02]  /*1540*/  CS2R R56, SRZ ;  /* 0x0000000000387805 */ /* 0x000fe4000001ff00 */
        /* <DEDUP_REMOVED lines=16> */
[----:B------:R-:W-:Y:S01]  /*1650*/  CS2R R90, SRZ ;  /* 0x00000000005a7805 */ /* 0x000fe2000001ff00 */
[----:B------:R3:W4:Y:S02]  /*1660*/  @!UP1 SYNCS.EXCH.64 URZ, [UR20+0x30008], UR10 ;  /* 0x0300080a143f95b2 */ /* 0x0007240008000100 */
[----:B----4-:R-:W-:Y:S01]  /*1670*/  BAR.SYNC.DEFER_BLOCKING 0x0 ;  /* 0x0000000000007b1d */ /* 0x010fe20000010000 */
        /* <DEDUP_REMOVED lines=9> */
[----:B------:R-:W-:Y:S01]  /*1710*/  CS2R R110, SRZ ;  /* 0x00000000006e7805 */ /* 0x000fe2000001ff00 */
[----:B---3--:R-:W-:Y:S01]  /*1720*/  USHF.L.U32 UR11, UR33, 0x7, URZ ;  /* 0x00000007210b7899 */ /* 0x008fe2000800063f */
        /* <DEDUP_REMOVED lines=12> */
[----:B------:R3:W4:Y:S02]  /*17f0*/  @!UP2 SYNCS.EXCH.64 URZ, [UR20+0x30010], UR12 ;  /* 0x0300100c143fa5b2 */ /* 0x0007240008000100 */
[----:B----4-:R-:W-:Y:S01]  /*1800*/  BAR.SYNC.DEFER_BLOCKING 0x0 ;  /* 0x0000000000007b1d */ /* 0x010fe20000010000 */
[----:B------:R-:W-:Y:S02]  /*1810*/  CS2R R136, SRZ ;  /* 0x0000000000887805 */ /* 0x000fe4000001ff00 */
[----:B------:R-:W-:-:S02]  /*1820*/  CS2R R138, SRZ ;  /* 0x00000000008a7805 */ /* 0x000fc4000001ff00 */
[----:B------:R-:W-:Y:S02]  /*1830*/  CS2R R140, SRZ ;  /* 0x00000000008c7805 */ /* 0x000fe4000001ff00 */
[----:B------:R-:W-:Y:S02]  /*1840*/  CS2R R142, SRZ ;  /* 0x00000000008e7805 */ /* 0x000fe4000001ff00 */
[----:B------:R-:W-:Y:S02]  /*1850*/  CS2R R144, SRZ ;  /* 0x0000000000907805 */ /* 0x000fe4000001ff00 */
[----:B------:R-:W-:Y:S02]  /*1860*/  CS2R R146, SRZ ;  /* 0x0000000000927805 */ /* 0x000fe4000001ff00 */
[----:B------:R-:W-:Y:S02]  /*1870*/  CS2R R148, SRZ ;  /* 0x0000000000947805 */ /* 0x000fe4000001ff00 */
[----:B------:R-:W-:Y:S01]  /*1880*/  CS2R R150, SRZ ;  /* 0x0000000000967805 */ /* 0x000fe2000001ff00 */
[----:B------:R3:W4:Y:S01]  /*1890*/  @!UP3 SYNCS.EXCH.64 URZ, [UR20+0x30018], UR6 ;  /* 0x03001806143fb5b2 */ /* 0x0007220008000100 */
[----:B------:R-:W-:Y:S05]  /*18a0*/  @!P1 BRA `(.L_x_47) ;  /* 0x0000000800189947 */ /* 0x000fea0003800000 */
        /* <DEDUP_REMOVED lines=64> */
[----:B------:R-:W-:Y:S01]  /*1cb0*/  UMOV UR5, URZ ;  /* 0x0000003f00057c82 */ /* 0x000fe20008000000 */
[----:B------:R-:W-:-:S05]  /*1cc0*/  UMOV UR10, URZ ;  /* 0x0000003f000a7c82 */ /* 0x000fca0008000000 */
.L_x_49:
[----:B----4-:R-:W-:Y:S01]  /*1cd0*/  BAR.SYNC.DEFER_BLOCKING 0x0 ;  /* 0x0000000000007b1d */ /* 0x010fe20000010000 */
[----:B------:R-:W-:Y:S01]  /*1ce0*/  ULEA UR30, UR5, UR20, 0x3 ;  /* 0x00000014051e7291 */ /* 0x000fe2000f8e183f */
[----:B-1----:R-:W-:Y:S01]  /*1cf0*/  @!P2 IMAD.MOV.U32 R3, RZ, RZ, 0xc000 ;  /* 0x0000c000ff03a424 */ /* 0x002fe200078e00ff */
[----:B------:R-:W-:Y:S01]  /*1d00*/  ELECT P0, URZ, PT ;  /* 0x00000000003f782f */ /* 0x000fe20003800000 */
[----:B------:R-:W-:Y:S01]  /*1d10*/  IMAD.U32 R2, RZ, RZ, UR4 ;  /* 0x00000004ff027e24 */ /* 0x000fe2000f8e00ff */
[----:B------:R-:W-:Y:S02]  /*1d20*/  ULEA UR8, UR5, UR20, 0xe ;  /* 0x0000001405087291 */ /* 0x000fe4000f8e703f */
[----:B------:R-:W-:Y:S02]  /*1d30*/  ISETP.LT.U32.AND P0, PT, R6, 0x20, P0 ;  /* 0x000000200600780c */ /* 0x000fe40000701070 */
[----:B------:R-:W-:Y:S02]  /*1d40*/  ELECT P1, URZ, PT ;  /* 0x00000000003f782f */ /* 0x000fe40003820000 */
[----:B------:R-:W-:Y:S01]  /*1d50*/  SHF.L.U32 R2, R2, 0x1f, RZ ;  /* 0x0000001f02027819 */ /* 0x000fe200000006ff */
[----:B------:R-:W-:Y:S01]  /*1d60*/  UIADD3 UR8, UR8, 0x20000, URZ ;  /* 0x0002000008087890 */ /* 0x000fe2000fffe03f */
[----:B------:R-:W-:Y:S01]  /*1d70*/  ISETP.LT.U32.AND P1, PT, R6, 0x20, P1 ;  /* 0x000000200600780c */ /* 0x000fe20000f21070 */
[----:B---3--:R-:W-:Y:S01]  /*1d80*/  ULEA UR12, UR5, UR20, 0xf ;  /* 0x00000014050c7291 */ /* 0x008fe2000f8e783f */
[----:B------:R-:W-:Y:S01]  /*1d90*/  UMOV UR14, UR10 ;  /* 0x0000000a000e7c82 */ /* 0x000fe20008000000 */
[----:B------:R-:W-:-:S02]  /*1da0*/  USHF.L.U32 UR16, UR21, 0x7, URZ ;  /* 0x0000000715107899 */ /* 0x000fc4000800063f */
[----:B------:R-:W-:Y:S02]  /*1db0*/  USHF.R.U32.HI UR18, URZ, 0x4, UR12 ;  /* 0x000000043f127899 */ /* 0x000fe4000801160c */
[----:B------:R-:W-:Y:S01]  /*1dc0*/  VOTEU.ANY UP0, P0 ;  /* 0x00000000003f7886 */ /* 0x000fe20000000100 */
[----:B------:R-:W-:Y:S01]  /*1dd0*/  VOTEU.ANY UP2, P0 ;  /* 0x00000000003f7886 */ /* 0x000fe20000040100 */
[----:B------:R-:W-:Y:S01]  /*1de0*/  ULOP3.LUT UR16, UR16, 0x200, URZ, 0xc0, !UPT ;  /* 0x0000020010107892 */ /* 0x000fe2000f8ec03f */
[----:B------:R1:W-:Y:S01]  /*1df0*/  @!P2 SYNCS.ARRIVE.TRANS64 RZ, [UR30+0x30000], R3 ;  /* 0x03000003ffffa9a7 */ /* 0x0003e2000800001e */
[----:B------:R-:W-:Y:S01]  /*1e00*/  BAR.SYNC.DEFER_BLOCKING 0x0 ;  /* 0x0000000000007b1d */ /* 0x000fe20000010000 */
[----:B------:R-:W-:Y:S02]  /*1e10*/  @UP0 UIADD3 UR9, UR30, 0x30000, URZ ;  /* 0x000300001e090890 */ /* 0x000fe4000fffe03f */
[----:B------:R-:W-:Y:S02]  /*1e20*/  ULEA.HI UR16, UR8, UR16, URZ, 0x1c ;  /* 0x0000001008107291 */ /* 0x000fe4000f8fe03f */
[----:B------:R-:W-:Y:S01]  /*1e30*/  USGXT.U32 UR18, UR18, 0xe ;  /* 0x0000000e1212789a */ /* 0x000fe20008000000 */
[----:B------:R-:W-:Y:S01]  /*1e40*/  @UP0 UMOV UR6, UR22 ;  /* 0x0000001600060c82 */ /* 0x000fe20008000000 */
[----:B------:R-:W-:Y:S01]  /*1e50*/  @UP0 UMOV UR7, UR23 ;  /* 0x0000001700070c82 */ /* 0x000fe20008000000 */
[----:B------:R-:W-:Y:S01]  /*1e60*/  VOTEU.ANY UP1, P1 ;  /* 0x00000000003f7886 */ /* 0x000fe20000820100 */
[----:B------:R-:W-:Y:S01]  /*1e70*/  VOTEU.ANY UP3, P1 ;  /* 0x00000000003f7886 */ /* 0x000fe20000860100 */
[----:B------:R-:W-:Y:S01]  /*1e80*/  ULOP3.LUT UR16, UR16, 0x3fff, URZ, 0xc0, !UPT ;  /* 0x00003fff10107892 */ /* 0x000fe2000f8ec03f */
[----:B------:R-:W-:-:S02]  /*1e90*/  UMOV UR19, 0x40000040 ;  /* 0x4000004000137882 */ /* 0x000fc40000000000 */
[----:B------:R-:W-:Y:S01]  /*1ea0*/  @UP1 UIADD3 UR13, UR30, 0x30000, URZ ;  /* 0x000300001e0d1890 */ /* 0x000fe2000fffe03f */
[----:B------:R-:W-:Y:S01]  /*1eb0*/  @UP1 UMOV UR28, UR24 ;  /* 0x00000018001c1c82 */ /* 0x000fe20008000000 */
[----:B------:R-:W-:Y:S01]  /*1ec0*/  @UP1 UMOV UR29, UR25 ;  /* 0x00000019001d1c82 */ /* 0x000fe20008000000 */
[----:B------:R-:W-:Y:S01]  /*1ed0*/  UMOV UR17, 0x40000040 ;  /* 0x4000004000117882 */ /* 0x000fe20000000000 */
[----:B------:R1:W-:Y:S01]  /*1ee0*/  @UP2 UTMALDG.2D [UR8], [UR6] ;  /* 0x00000008060025b4 */ /* 0x0003e20008008000 */
[----:B------:R3:W-:Y:S06]  /*1ef0*/  MEMBAR.ALL.CTA ;  /* 0x0000000000007992 */ /* 0x0007ec0000008000 */
[----:B---3--:R-:W3:Y:S02]  /*1f00*/  FENCE.VIEW.ASYNC.S ;  /* 0x00000000000073c6 */ /* 0x008ee40000000000 */
[----:B---3--:R-:W-:Y:S06]  /*1f10*/  BAR.SYNC.DEFER_BLOCKING 0x0 ;  /* 0x0000000000007b1d */ /* 0x008fec0000010000 */
[----:B------:R1:W-:Y:S02]  /*1f20*/  @UP3 UTMALDG.2D [UR12], [UR28] ;  /* 0x0000000c1c0035b4 */ /* 0x0003e40008008000 */
[----:B------:R-:W-:Y:S06]  /*1f30*/  BAR.SYNC.DEFER_BLOCKING 0x0 ;  /* 0x0000000000007b1d */ /* 0x000fec0000010000 */
[----:B------:R-:W3:Y:S02]  /*1f40*/  SYNCS.PHASECHK.TRANS64.TRYWAIT P0, [UR30+0x30000], R2 ;  /* 0x03000002ff0075a7 */ /* 0x000ee4000800015e */
[----:B-1-3--:R-:W-:Y:S05]  /*1f50*/  @!P0 BRA `(.L_x_48) ;  /* 0x0000000800508947 */ /* 0x00afea0003800000 */
.L_x_50:
[----:B------:R-:W-:Y:S02]  /*1f60*/  WARPGROUP.DEPBAR.LE gsb0, 0x0 ;  /* 0x00008000000079c5 */ /* 0x000fe40000010000 */
[----:B------:R-:W-:Y:S01]  /*1f70*/  WARPGROUP.ARRIVE ;  /* 0x00000000000079c5 */ /* 0x000fe20000000000 */
[----:B------:R-:W-:Y:S01]  /*1f80*/  UMOV UR6, URZ ;  /* 0x0000003f00067c82 */ /* 0x000fe20008000000 */
[----:B------:R-:W-:Y:S01]  /*1f90*/  UMOV UR7, URZ ;  /* 0x0000003f00077c82 */ /* 0x000fe20008000000 */
[----:B------:R-:W1:Y:S01]  /*1fa0*/  LDC R2, c[0x0][0x230] ;  /* 0x00008c00ff027b82 */ /* 0x000e620000000800 */
[----:B------:R-:W-:Y:S02]  /*1fb0*/  UIADD3 UR10, UR10, 0x40, URZ ;  /* 0x000000400a0a7890 */ /* 0x000fe4000fffe03f */
[----:B------:R-:W-:Y:S01]  /*1fc0*/  HGMMA.64x256x16.F32.BF16 R24, gdesc[UR16], R24 ;  /* 0x03e00000101879f0 */ /* 0x000fe20008701818 */
[----:B------:R-:W-:Y:S02]  /*1fd0*/  UIADD3 UR18, UP1, UR18, 0x2, URZ ;  /* 0x0000000212127890 */ /* 0x000fe4000ff3e03f */
[----:B------:R-:W-:-:S02]  /*1fe0*/  UIADD3 UR16, UP0, UR16, 0x2, URZ ;  /* 0x0000000210107890 */ /* 0x000fc4000ff1e03f */
[----:B------:R-:W-:Y:S02]  /*1ff0*/  UIADD3.X UR19, UR7, 0x40000040, URZ, UP1, !UPT ;  /* 0x4000004007137890 */ /* 0x000fe40008ffe43f */
[----:B------:R-:W-:Y:S02]  /*2000*/  UIADD3.X UR17, UR6, 0x40000040, URZ, UP0, !UPT ;  /* 0x4000004006117890 */ /* 0x000fe400087fe43f */
[----:B------:R-:W-:Y:S02]  /*2010*/  UIADD3.64 UR30, UR18, 0x2, URZ ;  /* 0x00000002121e7897 */ /* 0x000fe4000fffe03f */
[----:B------:R-:W-:Y:S02]  /*2020*/  UIADD3.64 UR28, UR16, 0x2, URZ ;  /* 0x00000002101c7897 */ /* 0x000fe4000fffe03f */
[----:B------:R-:W-:-:S04]  /*2030*/  UIADD3 UR5, UR5, 0x1, URZ ;  /* 0x0000000105057890 */ /* 0x000fc8000fffe03f */
[----:B------:R-:W-:Y:S01]  /*2040*/  UISETP.NE.U32.AND UP0, UPT, UR5, 0x4, UPT ;  /* 0x000000040500788c */ /* 0x000fe2000bf05070 */
[----:B-1----:R-:W-:-:S03]  /*2050*/  ISETP.LE.AND P0, PT, R2, UR10, PT ;  /* 0x0000000a02007c0c */ /* 0x002fc6000bf03270 */
[----:B------:R-:W-:Y:S02]  /*2060*/  USEL UR6, URZ, 0x1, UP0 ;  /* 0x000000013f067887 */ /* 0x000fe40008000000 */
[----:B------:R-:W-:Y:S02]  /*2070*/  USEL UR5, UR5, URZ, UP0 ;  /* 0x0000003f05057287 */ /* 0x000fe40008000000 */
[----:B------:R-:W-:-:S03]  /*2080*/  ULOP3.LUT UR4, UR4, UR6, URZ, 0x3c, !UPT ;  /* 0x0000000604047292 */ /* 0x000fc6000f8e3c3f */
[----:B------:R-:W-:Y:S01]  /*2090*/  HGMMA.64x256x16.F32.BF16 R24, gdesc[UR16], R24 ;  /* 0x03e00000101879f0 */ /* 0x000fe20008701818 */
[----:B------:R-:W-:Y:S02]  /*20a0*/  UIADD3.64 UR18, UR18, 0x4, URZ ;  /* 0x0000000412127897 */ /* 0x000fe4000fffe03f */
[----:B------:R-:W-:-:S15]  /*20b0*/  UIADD3.64 UR16, UR16, 0x4, URZ ;  /* 0x0000000410107897 */ /* 0x000fde000fffe03f */
[----:B------:R-:W-:-:S10]  /*20c0*/  NOP ;  /* 0x0000000000007918 */ /* 0x000fd40000000000 */
[----:B------:R-:W-:-:S15]  /*20d0*/  HGMMA.64x256x16.F32.BF16 R24, gdesc[UR28], R24 ;  /* 0x03e000001c1879f0 */ /* 0x000fde0008701818 */
[----:B------:R-:W-:-:S13]  /*20e0*/  NOP ;  /* 0x0000000000007918 */ /* 0x000fda0000000000 */
[----:B------:R-:W-:Y:S01]  /*20f0*/  HGMMA.64x256x16.F32.BF16 R24, gdesc[UR16], R24, gsb0 ;  /* 0x03e00000101879f0 */ /* 0x000fe20008001818 */
[----:B------:R-:W-:Y:S05]  /*2100*/  @!P0 BRA `(.L_x_49) ;  /* 0xfffffff800f08947 */ /* 0x000fea000383ffff */
.L_x_47:
[----:B------:R-:W-:Y:S02]  /*2110*/  WARPGROUP.DEPBAR.LE gsb0, 0x0 ;  /* 0x00008000000079c5 */ /* 0x000fe40000010000 */
[----:B----4-:R-:W-:Y:S01]  /*2120*/  BAR.SYNC.DEFER_BLOCKING 0x0 ;  /* 0x0000000000007b1d */ /* 0x010fe20000010000 */
[C---:B-1----:R-:W-:Y:S01]  /*2130*/  IMAD.SHL.U32 R2, R0.reuse, 0x80, RZ ;  /* 0x0000008000027824 */ /* 0x042fe200078e00ff */
[----:B------:R-:W-:Y:S01]  /*2140*/  F2FP.BF16.F32.PACK_AB R24, R25, R24 ;  /* 0x000000181918723e */ /* 0x000fe200000010ff */
[----:B------:R-:W-:Y:S01]  /*2150*/  IMAD.SHL.U32 R3, R0, 0x10, RZ ;  /* 0x0000001000037824 */ /* 0x000fe200078e00ff */
[----:B------:R-:W-:Y:S02]  /*2160*/  F2FP.BF16.F32.PACK_AB R25, R27, R26 ;  /* 0x0000001a1b19723e */ /* 0x000fe400000010ff */
[----:B------:R-:W-:Y:S02]  /*2170*/  ELECT P0, URZ, PT ;  /* 0x00000000003f782f */ /* 0x000fe40003800000 */
[----:B------:R-:W-:Y:S01]  /*2180*/  LOP3.LUT R2, R2, 0x780, RZ, 0xc0, !PT ;  /* 0x0000078002027812 */ /* 0x000fe200078ec0ff */
[----:B------:R-:W-:Y:S01]  /*2190*/  ULOP3.LUT UR21, UR21, 0x3, URZ, 0xc0, !UPT ;  /* 0x0000000315157892 */ /* 0x000fe2000f8ec03f */
[----:B------:R-:W-:Y:S01]  /*21a0*/  F2FP.BF16.F32.PACK_AB R56, R57, R56 ;  /* 0x000000383938723e */ /* 0x000fe200000010ff */
[----:B------:R-:W-:Y:S01]  /*21b0*/  UMOV UR10, UR11 ;  /* 0x0000000b000a7c82 */ /* 0x000fe20008000000 */
[----:B------:R-:W-:Y:S01]  /*21c0*/  LOP3.LUT R3, R2, 0x70, R3, 0xf8, !PT ;  /* 0x0000007002037812 */ /* 0x000fe200078ef803 */
[----:B------:R-:W-:Y:S01]  /*21d0*/  ULEA UR9, UR21, UR15, 0x6 ;  /* 0x0000000f15097291 */ /* 0x000fe2000f8e303f */
[----:B------:R-:W-:Y:S01]  /*21e0*/  F2FP.BF16.F32.PACK_AB R26, R29, R28 ;  /* 0x0000001c1d1a723e */ /* 0x000fe200000010ff */
[----:B------:R-:W-:Y:S01]  /*21f0*/  ULEA UR8, UR21, UR20, 0xe ;  /* 0x0000001415087291 */ /* 0x000fe2000f8e703f */
[----:B------:R-:W-:Y:S01]  /*2200*/  LOP3.LUT R3, R3, 0x10, R0, 0x78, !PT ;  /* 0x0000001003037812 */ /* 0x000fe200078e7800 */
[----:B------:R-:W-:Y:S01]  /*2210*/  IMAD.SHL.U32 R0, R0, 0x40, RZ ;  /* 0x0000004000007824 */ /* 0x000fe200078e00ff */
[----:B------:R-:W-:-:S02]  /*2220*/  F2FP.BF16.F32.PACK_AB R27, R31, R30 ;  /* 0x0000001e1f1b723e */ /* 0x000fc400000010ff */
[----:B------:R-:W-:Y:S02]  /*2230*/  F2FP.BF16.F32.PACK_AB R57, R59, R58 ;  /* 0x0000003a3b39723e */ /* 0x000fe400000010ff */
[----:B------:R-:W-:Y:S02]  /*2240*/  LOP3.LUT R0, R3, 0x3800, R0, 0xf8, !PT ;  /* 0x0000380003007812 */ /* 0x000fe400078ef800 */
[----:B------:R-:W-:Y:S01]  /*2250*/  F2FP.BF16.F32.PACK_AB R88, R89, R88 ;  /* 0x000000585958723e */ /* 0x000fe200000010ff */
[----:B------:R-:W1:Y:S02]  /*2260*/  @!P2 SYNCS.CCTL.IV [UR20+0x30000] ;  /* 0x03000000ff00a9b1 */ /* 0x000e640008000014 */
[----:B-1----:R-:W-:Y:S01]  /*2270*/  BAR.SYNC.DEFER_BLOCKING 0x0 ;  /* 0x0000000000007b1d */ /* 0x002fe20000010000 */
[C---:B------:R-:W-:Y:S01]  /*2280*/  LOP3.LUT R3, R0.reuse, 0x20, RZ, 0x3c, !PT ;  /* 0x0000002000037812 */ /* 0x040fe200078e3cff */
[----:B------:R-:W-:Y:S01]  /*2290*/  VIADD R2, R0, UR20 ;  /* 0x0000001400027c36 */ /* 0x000fe20008000000 */
[----:B------:R-:W-:-:S02]  /*22a0*/  F2FP.BF16.F32.PACK_AB R58, R61, R60 ;  /* 0x0000003c3d3a723e */ /* 0x000fc400000010ff */
[----:B------:R-:W-:Y:S01]  /*22b0*/  F2FP.BF16.F32.PACK_AB R59, R63, R62 ;  /* 0x0000003e3f3b723e */ /* 0x000fe200000010ff */
[----:B------:R-:W-:Y:S01]  /*22c0*/  VIADD R3, R3, UR20 ;  /* 0x0000001403037c36 */ /* 0x000fe20008000000 */
[----:B------:R-:W-:Y:S02]  /*22d0*/  F2FP.BF16.F32.PACK_AB R89, R91, R90 ;  /* 0x0000005a5b59723e */ /* 0x000fe400000010ff */
[----:B------:R-:W-:Y:S02]  /*22e0*/  F2FP.BF16.F32.PACK_AB R120, R121, R120 ;  /* 0x000000787978723e */ /* 0x000fe400000010ff */
[----:B------:R-:W-:Y:S02]  /*22f0*/  F2FP.BF16.F32.PACK_AB R32, R33, R32 ;  /* 0x000000202120723e */ /* 0x000fe400000010ff */
[----:B------:R-:W-:Y:S02]  /*2300*/  F2FP.BF16.F32.PACK_AB R90, R93, R92 ;  /* 0x0000005c5d5a723e */ /* 0x000fe400000010ff */
[----:B------:R-:W-:-:S02]  /*2310*/  F2FP.BF16.F32.PACK_AB R91, R95, R94 ;  /* 0x0000005e5f5b723e */ /* 0x000fc400000010ff */
[----:B------:R-:W-:Y:S02]  /*2320*/  F2FP.BF16.F32.PACK_AB R121, R123, R122 ;  /* 0x0000007a7b79723e */ /* 0x000fe400000010ff */
[----:B------:R-:W-:Y:S02]  /*2330*/  F2FP.BF16.F32.PACK_AB R33, R35, R34 ;  /* 0x000000222321723e */ /* 0x000fe400000010ff */
[----:B------:R-:W-:Y:S02]  /*2340*/  F2FP.BF16.F32.PACK_AB R64, R65, R64 ;  /* 0x000000404140723e */ /* 0x000fe400000010ff */
[----:B------:R-:W-:Y:S01]  /*2350*/  F2FP.BF16.F32.PACK_AB R122, R125, R124 ;  /* 0x0000007c7d7a723e */ /* 0x000fe200000010ff */
[----:B------:R-:W1:Y:S02]  /*2360*/  @!P2 SYNCS.CCTL.IV [UR20+0x30008] ;  /* 0x03000800ff00a9b1 */ /* 0x000e640008000014 */
[----:B-1----:R-:W-:Y:S01]  /*2370*/  BAR.SYNC.DEFER_BLOCKING 0x0 ;  /* 0x0000000000007b1d */ /* 0x002fe20000010000 */
[----:B------:R-:W-:-:S02]  /*2380*/  F2FP.BF16.F32.PACK_AB R123, R127, R126 ;  /* 0x0000007e7f7b723e */ /* 0x000fc400000010ff */
[----:B------:R-:W-:Y:S02]  /*2390*/  LOP3.LUT R4, R0, 0x40, RZ, 0x3c, !PT ;  /* 0x0000004000047812 */ /* 0x000fe400078e3cff */
[----:B------:R-:W-:Y:S02]  /*23a0*/  F2FP.BF16.F32.PACK_AB R34, R37, R36 ;  /* 0x000000242522723e */ /* 0x000fe400000010ff */
[----:B------:R-:W-:Y:S01]  /*23b0*/  F2FP.BF16.F32.PACK_AB R35, R39, R38 ;  /* 0x000000262723723e */ /* 0x000fe200000010ff */
[----:B------:R-:W-:Y:S01]  /*23c0*/  VIADD R4, R4, UR20 ;  /* 0x0000001404047c36 */ /* 0x000fe20008000000 */
[----:B------:R-:W-:Y:S02]  /*23d0*/  F2FP.BF16.F32.PACK_AB R65, R67, R66 ;  /* 0x000000424341723e */ /* 0x000fe400000010ff */
[----:B------:R-:W-:Y:S02]  /*23e0*/  F2FP.BF16.F32.PACK_AB R96, R97, R96 ;  /* 0x000000606160723e */ /* 0x000fe400000010ff */
[----:B------:R-:W-:-:S02]  /*23f0*/  F2FP.BF16.F32.PACK_AB R66, R69, R68 ;  /* 0x000000444542723e */ /* 0x000fc400000010ff */
[----:B------:R-:W-:Y:S02]  /*2400*/  F2FP.BF16.F32.PACK_AB R67, R71, R70 ;  /* 0x000000464743723e */ /* 0x000fe400000010ff */
[----:B------:R-:W-:Y:S02]  /*2410*/  F2FP.BF16.F32.PACK_AB R97, R99, R98 ;  /* 0x000000626361723e */ /* 0x000fe400000010ff */
[----:B------:R-:W-:Y:S02]  /*2420*/  F2FP.BF16.F32.PACK_AB R128, R129, R128 ;  /* 0x000000808180723e */ /* 0x000fe400000010ff */
[----:B------:R-:W-:Y:S02]  /*2430*/  F2FP.BF16.F32.PACK_AB R40, R41, R40 ;  /* 0x000000282928723e */ /* 0x000fe400000010ff */
[----:B------:R-:W-:Y:S01]  /*2440*/  F2FP.BF16.F32.PACK_AB R98, R101, R100 ;  /* 0x000000646562723e */ /* 0x000fe200000010ff */
[----:B------:R-:W1:Y:S02]  /*2450*/  @!P2 SYNCS.CCTL.IV [UR20+0x30010] ;  /* 0x03001000ff00a9b1 */ /* 0x000e640008000014 */
[----:B-1----:R-:W-:Y:S01]  /*2460*/  BAR.SYNC.DEFER_BLOCKING 0x0 ;  /* 0x0000000000007b1d */ /* 0x002fe20000010000 */
[----:B------:R-:W-:-:S02]  /*2470*/  F2FP.BF16.F32.PACK_AB R99, R103, R102 ;  /* 0x000000666763723e */ /* 0x000fc400000010ff */
[----:B------:R-:W-:Y:S02]  /*2480*/  F2FP.BF16.F32.PACK_AB R129, R131, R130 ;  /* 0x000000828381723e */ /* 0x000fe400000010ff */
[----:B------:R-:W-:Y:S02]  /*2490*/  F2FP.BF16.F32.PACK_AB R41, R43, R42 ;  /* 0x0000002a2b29723e */ /* 0x000fe400000010ff */
[----:B------:R-:W-:Y:S02]  /*24a0*/  F2FP.BF16.F32.PACK_AB R72, R73, R72 ;  /* 0x000000484948723e */ /* 0x000fe400000010ff */
[----:B------:R-:W-:Y:S02]  /*24b0*/  F2FP.BF16.F32.PACK_AB R130, R133, R132 ;  /* 0x000000848582723e */ /* 0x000fe400000010ff */
[----:B------:R-:W-:Y:S02]  /*24c0*/  F2FP.BF16.F32.PACK_AB R131, R135, R134 ;  /* 0x000000868783723e */ /* 0x000fe400000010ff */
[----:B------:R-:W-:-:S02]  /*24d0*/  LOP3.LUT R0, R0, 0x60, RZ, 0x3c, !PT ;  /* 0x0000006000007812 */ /* 0x000fc400078e3cff */
[----:B------:R-:W-:Y:S02]  /*24e0*/  F2FP.BF16.F32.PACK_AB R42, R45, R44 ;  /* 0x0000002c2d2a723e */ /* 0x000fe400000010ff */
[----:B------:R-:W-:Y:S01]  /*24f0*/  F2FP.BF16.F32.PACK_AB R43, R47, R46 ;  /* 0x0000002e2f2b723e */ /* 0x000fe200000010ff */
[----:B------:R-:W-:Y:S01]  /*2500*/  VIADD R0, R0, UR20 ;  /* 0x0000001400007c36 */ /* 0x000fe20008000000 */
[----:B------:R-:W-:Y:S02]  /*2510*/  F2FP.BF16.F32.PACK_AB R73, R75, R74 ;  /* 0x0000004a4b49723e */ /* 0x000fe400000010ff */
[----:B------:R-:W-:Y:S02]  /*2520*/  F2FP.BF16.F32.PACK_AB R104, R105, R104 ;  /* 0x000000686968723e */ /* 0x000fe400000010ff */
[----:B------:R-:W-:Y:S01]  /*2530*/  F2FP.BF16.F32.PACK_AB R74, R77, R76 ;  /* 0x0000004c4d4a723e */ /* 0x000fe200000010ff */
[----:B------:R-:W1:Y:S02]  /*2540*/  @!P2 SYNCS.CCTL.IV [UR20+0x30018] ;  /* 0x03001800ff00a9b1 */ /* 0x000e640008000014 */
[----:B-1----:R-:W-:Y:S01]  /*2550*/  STSM.16.M88.4 [R2], R24 ;  /* 0x0000001802007844 */ /* 0x002fe20000000200 */
[----:B------:R-:W-:-:S02]  /*2560*/  F2FP.BF16.F32.PACK_AB R75, R79, R78 ;  /* 0x0000004e4f4b723e */ /* 0x000fc400000010ff */
[----:B------:R-:W-:Y:S01]  /*2570*/  F2FP.BF16.F32.PACK_AB R105, R107, R106 ;  /* 0x0000006a6b69723e */ /* 0x000fe200000010ff */
[----:B------:R-:W-:Y:S01]  /*2580*/  STSM.16.M88.4 [R2+0x4000], R56 ;  /* 0x0040003802007844 */ /* 0x000fe20000000200 */
[----:B------:R-:W-:Y:S02]  /*2590*/  F2FP.BF16.F32.PACK_AB R136, R137, R136 ;  /* 0x000000888988723e */ /* 0x000fe400000010ff */
[----:B------:R-:W-:Y:S01]  /*25a0*/  F2FP.BF16.F32.PACK_AB R48, R49, R48 ;  /* 0x000000303130723e */ /* 0x000fe200000010ff */
[----:B------:R-:W-:Y:S01]  /*25b0*/  STSM.16.M88.4 [R2+0x8000], R88 ;  /* 0x0080005802007844 */ /* 0x000fe20000000200 */
[----:B------:R-:W-:Y:S02]  /*25c0*/  F2FP.BF16.F32.PACK_AB R106, R109, R108 ;  /* 0x0000006c6d6a723e */ /* 0x000fe400000010ff */
[----:B------:R-:W-:Y:S01]  /*25d0*/  F2FP.BF16.F32.PACK_AB R107, R111, R110 ;  /* 0x0000006e6f6b723e */ /* 0x000fe200000010ff */
[----:B------:R-:W-:Y:S01]  /*25e0*/  STSM.16.M88.4 [R2+0xc000], R120 ;  /* 0x00c0007802007844 */ /* 0x000fe20000000200 */
[----:B------:R-:W-:-:S02]  /*25f0*/  F2FP.BF16.F32.PACK_AB R137, R139, R138 ;  /* 0x0000008a8b89723e */ /* 0x000fc400000010ff */
[----:B------:R-:W-:Y:S01]  /*2600*/  F2FP.BF16.F32.PACK_AB R49, R51, R50 ;  /* 0x000000323331723e */ /* 0x000fe200000010ff */
[----:B------:R-:W-:Y:S01]  /*2610*/  STSM.16.M88.4 [R3], R32 ;  /* 0x0000002003007844 */ /* 0x000fe20000000200 */
        /* <DEDUP_REMOVED lines=8> */
[----:B------:R-:W-:Y:S01]  /*26a0*/  STSM.16.M88.4 [R3+0xc000], R128 ;  /* 0x00c0008003007844 */ /* 0x000fe20000000200 */
[----:B------:R-:W-:Y:S02]  /*26b0*/  F2FP.BF16.F32.PACK_AB R112, R113, R112 ;  /* 0x000000707170723e */ /* 0x000fe400000010ff */
[----:B------:R-:W-:Y:S01]  /*26c0*/  F2FP.BF16.F32.PACK_AB R82, R85, R84 ;  /* 0x000000545552723e */ /* 0x000fe200000010ff */
[----:B------:R-:W-:Y:S01]  /*26d0*/  STSM.16.M88.4 [R4], R40 ;  /* 0x0000002804007844 */ /* 0x000fe20000000200 */
        /* <DEDUP_REMOVED lines=11> */
[----:B------:R-:W-:Y:S01]  /*2790*/  STSM.16.M88.4 [R0], R48 ;  /* 0x0000003000007844 */ /* 0x000fe20000000200 */
[----:B------:R-:W-:-:S03]  /*27a0*/  ISETP.LT.U32.AND P0, PT, R6, 0x80, P0 ;  /* 0x000000800600780c */ /* 0x000fc60000701070 */
[----:B------:R-:W-:Y:S04]  /*27b0*/  STSM.16.M88.4 [R0+0x4000], R80 ;  /* 0x0040005000007844 */ /* 0x000fe80000000200 */
[----:B------:R-:W-:Y:S04]  /*27c0*/  STSM.16.M88.4 [R0+0x8000], R112 ;  /* 0x0080007000007844 */ /* 0x000fe80000000200 */
[----:B------:R-:W-:Y:S02]  /*27d0*/  STSM.16.M88.4 [R0+0xc000], R144 ;  /* 0x00c0009000007844 */ /* 0x000fe40000000200 */
[----:B------:R-:W-:Y:S01]  /*27e0*/  VOTEU.ANY UP0, P0 ;  /* 0x00000000003f7886 */ /* 0x000fe20000000100 */
[----:B------:R-:W-:Y:S01]  /*27f0*/  VOTEU.ANY UP1, P0 ;  /* 0x00000000003f7886 */ /* 0x000fe20000020100 */
[----:B------:R1:W-:Y:S06]  /*2800*/  MEMBAR.ALL.CTA ;  /* 0x0000000000007992 */ /* 0x0003ec0000008000 */
[----:B-1----:R-:W1:Y:S01]  /*2810*/  FENCE.VIEW.ASYNC.S ;  /* 0x00000000000073c6 */ /* 0x002e620000000000 */
[----:B---3--:R-:W-:Y:S01]  /*2820*/  @UP0 UMOV UR6, UR26 ;  /* 0x0000001a00060c82 */ /* 0x008fe20008000000 */
[----:B------:R-:W-:Y:S01]  /*2830*/  @UP0 UMOV UR7, UR27 ;  /* 0x0000001b00070c82 */ /* 0x000fe20008000000 */
[----:B-1----:R-:W-:Y:S06]  /*2840*/  BAR.SYNC.DEFER_BLOCKING 0x0 ;  /* 0x0000000000007b1d */ /* 0x002fec0000010000 */
[----:B------:R1:W-:Y:S01]  /*2850*/  @UP1 UTMASTG.2D [UR8], [UR6] ;  /* 0x00000008060013b5 */ /* 0x0003e20008008000 */
[----:B------:R0:W-:Y:S01]  /*2860*/  UTMACMDFLUSH ;  /* 0x00000000000079b7 */ /* 0x0001e20000000000 */
[----:B------:R-:W-:-:S04]  /*2870*/  DEPBAR.LE SB0, 0x0 ;  /* 0x000080000000791a */ /* 0x000fc80000000000 */
[----:B------:R-:W-:Y:S06]  /*2880*/  BAR.SYNC.DEFER_BLOCKING 0x0 ;  /* 0x0000000000007b1d */ /* 0x000fec0000010000 */
[----:B-1----:R-:W-:Y:S05]  /*2890*/  EXIT ;  /* 0x000000000000794d */ /* 0x002fea0003800000 */
.L_x_48:
[----:B------:R-:W1:Y:S02]  /*28a0*/  SYNCS.PHASECHK.TRANS64.TRYWAIT P0, [UR30+0x30000], R2 ;  /* 0x03000002ff0075a7 */ /* 0x000e64000800015e */
[----:B-1----:R-:W-:Y:S05]  /*28b0*/  @!P0 BRA `(.L_x_48) ;  /* 0xfffffffc00f88947 */ /* 0x002fea000383ffff */
[----:B------:R-:W-:Y:S05]  /*28c0*/  BRA `(.L_x_50) ;  /* 0xfffffff400a47947 */ /* 0x000fea000383ffff */
.L_x_51:
[----:B------:R-:W-:-:S00]  /*28d0*/  BRA `(.L_x_51) ;  /* 0xfffffffc00fc7947 */ /* 0x000fc0000383ffff */
[----:B------:R-:W-:-:S00]  /*28e0*/  NOP ;  /* 0x0000000000007918 */ /* 0x000fc00000000000 */
        /* <DEDUP_REMOVED lines=9> */
.L_x_52:


//--------------------- .nv.shared.gluon_wgmma    --------------------------
	.section	.nv.shared.gluon_wgmma,"aw",@nobits
	.sectionflags	@""
	.align	16
	.zero		1024


//--------------------- .nv.shared.reserved.0     --------------------------
	.section	.nv.shared.reserved.0,"aw",@nobits
	.weak		__nv_reservedSMEM_offset_0_alias
	.size		__nv_reservedSMEM_offset_0_alias, 0, 0
	.other		__nv_reservedSMEM_offset_0_alias,@"STO_CUDA_RESERVED_SHARED STV_DEFAULT"
__nv_reservedSMEM_offset_0_alias:
	.zero		0


//--------------------- .nv.constant0.gluon_wgmma --------------------------
	.section	.nv.constant0.gluon_wgmma,"a",@progbits
	.sectionflags	@""
	.align	4
.nv.constant0.gluon_wgmma:
	.zero		608


//--------------------- SYMBOLS --------------------------

	.type		.nv.reservedSmem.offset0,@object
	.size		.nv.reservedSmem.offset0,0x4
